//
// Generated by NVIDIA NVVM Compiler
//
// Compiler Build ID: CL-36424714
// Cuda compilation tools, release 13.0, V13.0.88
// Based on NVVM 20.0.0
//

.version 9.0
.target sm_100
.address_size 64

	// .globl	_Z12Solve_KernelPfS_S_S_S_S_ii

.visible .entry _Z12Solve_KernelPfS_S_S_S_S_ii(
	.param .u64 .ptr .align 1 _Z12Solve_KernelPfS_S_S_S_S_ii_param_0,
	.param .u64 .ptr .align 1 _Z12Solve_KernelPfS_S_S_S_S_ii_param_1,
	.param .u64 .ptr .align 1 _Z12Solve_KernelPfS_S_S_S_S_ii_param_2,
	.param .u64 .ptr .align 1 _Z12Solve_KernelPfS_S_S_S_S_ii_param_3,
	.param .u64 .ptr .align 1 _Z12Solve_KernelPfS_S_S_S_S_ii_param_4,
	.param .u64 .ptr .align 1 _Z12Solve_KernelPfS_S_S_S_S_ii_param_5,
	.param .u32 _Z12Solve_KernelPfS_S_S_S_S_ii_param_6,
	.param .u32 _Z12Solve_KernelPfS_S_S_S_S_ii_param_7
)
{
	.reg .pred 	%p<48>;
	.reg .b16 	%rs<9>;
	.reg .b32 	%r<112>;
	.reg .b32 	%f<326>;
	.reg .b64 	%rd<133>;

	ld.param.u64 	%rd35, [_Z12Solve_KernelPfS_S_S_S_S_ii_param_0];
	ld.param.u64 	%rd36, [_Z12Solve_KernelPfS_S_S_S_S_ii_param_2];
	ld.param.u64 	%rd37, [_Z12Solve_KernelPfS_S_S_S_S_ii_param_4];
	ld.param.u64 	%rd38, [_Z12Solve_KernelPfS_S_S_S_S_ii_param_5];
	ld.param.u32 	%r55, [_Z12Solve_KernelPfS_S_S_S_S_ii_param_7];
	cvta.to.global.u64 	%rd1, %rd35;
	cvta.to.global.u64 	%rd2, %rd38;
	cvta.to.global.u64 	%rd3, %rd36;
	cvta.to.global.u64 	%rd4, %rd37;
	mov.u32 	%r56, %ctaid.x;
	mov.u32 	%r57, %ntid.x;
	mov.u32 	%r58, %tid.x;
	mad.lo.s32 	%r1, %r56, %r57, %r58;
	setp.lt.s32 	%p3, %r55, 1;
	mov.f32 	%f298, 0f00000000;
	@%p3 bra 	$L__BB0_13;
	add.s32 	%r60, %r55, -1;
	setp.lt.u32 	%p4, %r60, 15;
	mov.f32 	%f298, 0f00000000;
	mov.b32 	%r95, 0;
	@%p4 bra 	$L__BB0_4;
	and.b32  	%r95, %r55, 2147483632;
	neg.s32 	%r93, %r95;
	mul.wide.u32 	%rd5, %r55, 56;
	mul.wide.u32 	%rd6, %r55, 48;
	mul.wide.u32 	%rd7, %r55, 44;
	mul.wide.u32 	%rd8, %r55, 40;
	mul.wide.u32 	%rd9, %r55, 36;
	mul.wide.u32 	%rd10, %r55, 32;
	mul.wide.u32 	%rd11, %r55, 28;
	mul.wide.u32 	%rd12, %r55, 24;
	add.s64 	%rd129, %rd4, 32;
	mov.f32 	%f298, 0f00000000;
	shl.b32 	%r62, %r55, 4;
	mov.u32 	%r92, %r1;
$L__BB0_3:
	.pragma "nounroll";
	mul.wide.s32 	%rd39, %r92, 4;
	add.s64 	%rd40, %rd1, %rd39;
	ld.global.f32 	%f66, [%rd40];
	ld.global.f32 	%f67, [%rd129+-32];
	fma.rn.f32 	%f68, %f66, %f67, %f298;
	mul.wide.u32 	%rd41, %r55, 4;
	add.s64 	%rd42, %rd40, %rd41;
	ld.global.f32 	%f69, [%rd42];
	ld.global.f32 	%f70, [%rd129+-28];
	fma.rn.f32 	%f71, %f69, %f70, %f68;
	mul.wide.u32 	%rd43, %r55, 8;
	add.s64 	%rd44, %rd40, %rd43;
	ld.global.f32 	%f72, [%rd44];
	ld.global.f32 	%f73, [%rd129+-24];
	fma.rn.f32 	%f74, %f72, %f73, %f71;
	mul.wide.u32 	%rd45, %r55, 12;
	add.s64 	%rd46, %rd40, %rd45;
	ld.global.f32 	%f75, [%rd46];
	ld.global.f32 	%f76, [%rd129+-20];
	fma.rn.f32 	%f77, %f75, %f76, %f74;
	mul.wide.u32 	%rd47, %r55, 16;
	add.s64 	%rd48, %rd40, %rd47;
	ld.global.f32 	%f78, [%rd48];
	ld.global.f32 	%f79, [%rd129+-16];
	fma.rn.f32 	%f80, %f78, %f79, %f77;
	mul.wide.u32 	%rd49, %r55, 20;
	add.s64 	%rd50, %rd40, %rd49;
	ld.global.f32 	%f81, [%rd50];
	ld.global.f32 	%f82, [%rd129+-12];
	fma.rn.f32 	%f83, %f81, %f82, %f80;
	add.s64 	%rd51, %rd40, %rd12;
	ld.global.f32 	%f84, [%rd51];
	ld.global.f32 	%f85, [%rd129+-8];
	fma.rn.f32 	%f86, %f84, %f85, %f83;
	add.s64 	%rd52, %rd40, %rd11;
	ld.global.f32 	%f87, [%rd52];
	ld.global.f32 	%f88, [%rd129+-4];
	fma.rn.f32 	%f89, %f87, %f88, %f86;
	add.s64 	%rd53, %rd40, %rd10;
	ld.global.f32 	%f90, [%rd53];
	ld.global.f32 	%f91, [%rd129];
	fma.rn.f32 	%f92, %f90, %f91, %f89;
	add.s64 	%rd54, %rd40, %rd9;
	ld.global.f32 	%f93, [%rd54];
	ld.global.f32 	%f94, [%rd129+4];
	fma.rn.f32 	%f95, %f93, %f94, %f92;
	add.s64 	%rd55, %rd40, %rd8;
	ld.global.f32 	%f96, [%rd55];
	ld.global.f32 	%f97, [%rd129+8];
	fma.rn.f32 	%f98, %f96, %f97, %f95;
	add.s64 	%rd56, %rd40, %rd7;
	ld.global.f32 	%f99, [%rd56];
	ld.global.f32 	%f100, [%rd129+12];
	fma.rn.f32 	%f101, %f99, %f100, %f98;
	add.s64 	%rd57, %rd40, %rd6;
	ld.global.f32 	%f102, [%rd57];
	ld.global.f32 	%f103, [%rd129+16];
	fma.rn.f32 	%f104, %f102, %f103, %f101;
	mul.wide.u32 	%rd58, %r55, 52;
	add.s64 	%rd59, %rd40, %rd58;
	ld.global.f32 	%f105, [%rd59];
	ld.global.f32 	%f106, [%rd129+20];
	fma.rn.f32 	%f107, %f105, %f106, %f104;
	add.s64 	%rd60, %rd40, %rd5;
	ld.global.f32 	%f108, [%rd60];
	ld.global.f32 	%f109, [%rd129+24];
	fma.rn.f32 	%f110, %f108, %f109, %f107;
	mul.wide.u32 	%rd61, %r55, 60;
	add.s64 	%rd62, %rd40, %rd61;
	ld.global.f32 	%f111, [%rd62];
	ld.global.f32 	%f112, [%rd129+28];
	fma.rn.f32 	%f298, %f111, %f112, %f110;
	add.s32 	%r93, %r93, 16;
	add.s32 	%r92, %r92, %r62;
	add.s64 	%rd129, %rd129, 64;
	setp.ne.s32 	%p5, %r93, 0;
	@%p5 bra 	$L__BB0_3;
$L__BB0_4:
	and.b32  	%r9, %r55, 15;
	setp.eq.s32 	%p6, %r9, 0;
	@%p6 bra 	$L__BB0_13;
	and.b32  	%r10, %r55, 7;
	setp.lt.u32 	%p7, %r9, 8;
	@%p7 bra 	$L__BB0_7;
	mad.lo.s32 	%r63, %r95, %r55, %r1;
	mul.wide.s32 	%rd63, %r63, 4;
	add.s64 	%rd64, %rd1, %rd63;
	ld.global.f32 	%f114, [%rd64];
	mul.wide.u32 	%rd65, %r95, 4;
	add.s64 	%rd66, %rd4, %rd65;
	ld.global.f32 	%f115, [%rd66];
	fma.rn.f32 	%f116, %f114, %f115, %f298;
	mul.wide.u32 	%rd67, %r55, 4;
	add.s64 	%rd68, %rd64, %rd67;
	ld.global.f32 	%f117, [%rd68];
	ld.global.f32 	%f118, [%rd66+4];
	fma.rn.f32 	%f119, %f117, %f118, %f116;
	add.s64 	%rd69, %rd68, %rd67;
	ld.global.f32 	%f120, [%rd69];
	ld.global.f32 	%f121, [%rd66+8];
	fma.rn.f32 	%f122, %f120, %f121, %f119;
	add.s64 	%rd70, %rd69, %rd67;
	ld.global.f32 	%f123, [%rd70];
	ld.global.f32 	%f124, [%rd66+12];
	fma.rn.f32 	%f125, %f123, %f124, %f122;
	add.s64 	%rd71, %rd70, %rd67;
	ld.global.f32 	%f126, [%rd71];
	ld.global.f32 	%f127, [%rd66+16];
	fma.rn.f32 	%f128, %f126, %f127, %f125;
	add.s64 	%rd72, %rd71, %rd67;
	ld.global.f32 	%f129, [%rd72];
	ld.global.f32 	%f130, [%rd66+20];
	fma.rn.f32 	%f131, %f129, %f130, %f128;
	add.s64 	%rd73, %rd72, %rd67;
	ld.global.f32 	%f132, [%rd73];
	ld.global.f32 	%f133, [%rd66+24];
	fma.rn.f32 	%f134, %f132, %f133, %f131;
	add.s64 	%rd74, %rd73, %rd67;
	ld.global.f32 	%f135, [%rd74];
	ld.global.f32 	%f136, [%rd66+28];
	fma.rn.f32 	%f298, %f135, %f136, %f134;
	add.s32 	%r95, %r95, 8;
$L__BB0_7:
	setp.eq.s32 	%p8, %r10, 0;
	@%p8 bra 	$L__BB0_13;
	and.b32  	%r13, %r55, 3;
	setp.lt.u32 	%p9, %r10, 4;
	@%p9 bra 	$L__BB0_10;
	mad.lo.s32 	%r64, %r95, %r55, %r1;
	mul.wide.s32 	%rd75, %r64, 4;
	add.s64 	%rd76, %rd1, %rd75;
	ld.global.f32 	%f138, [%rd76];
	mul.wide.u32 	%rd77, %r95, 4;
	add.s64 	%rd78, %rd4, %rd77;
	ld.global.f32 	%f139, [%rd78];
	fma.rn.f32 	%f140, %f138, %f139, %f298;
	mul.wide.u32 	%rd79, %r55, 4;
	add.s64 	%rd80, %rd76, %rd79;
	ld.global.f32 	%f141, [%rd80];
	ld.global.f32 	%f142, [%rd78+4];
	fma.rn.f32 	%f143, %f141, %f142, %f140;
	add.s64 	%rd81, %rd80, %rd79;
	ld.global.f32 	%f144, [%rd81];
	ld.global.f32 	%f145, [%rd78+8];
	fma.rn.f32 	%f146, %f144, %f145, %f143;
	add.s64 	%rd82, %rd81, %rd79;
	ld.global.f32 	%f147, [%rd82];
	ld.global.f32 	%f148, [%rd78+12];
	fma.rn.f32 	%f298, %f147, %f148, %f146;
	add.s32 	%r95, %r95, 4;
$L__BB0_10:
	setp.eq.s32 	%p10, %r13, 0;
	@%p10 bra 	$L__BB0_13;
	mul.wide.u32 	%rd83, %r95, 4;
	add.s64 	%rd130, %rd4, %rd83;
	mad.lo.s32 	%r98, %r95, %r55, %r1;
	neg.s32 	%r97, %r13;
$L__BB0_12:
	.pragma "nounroll";
	mul.wide.s32 	%rd84, %r98, 4;
	add.s64 	%rd85, %rd1, %rd84;
	ld.global.f32 	%f149, [%rd85];
	ld.global.f32 	%f150, [%rd130];
	fma.rn.f32 	%f298, %f149, %f150, %f298;
	add.s64 	%rd130, %rd130, 4;
	add.s32 	%r98, %r98, %r55;
	add.s32 	%r97, %r97, 1;
	setp.ne.s32 	%p11, %r97, 0;
	@%p11 bra 	$L__BB0_12;
$L__BB0_13:
	ld.param.u32 	%r90, [_Z12Solve_KernelPfS_S_S_S_S_ii_param_6];
	ld.param.u64 	%rd128, [_Z12Solve_KernelPfS_S_S_S_S_ii_param_3];
	ld.param.u64 	%rd127, [_Z12Solve_KernelPfS_S_S_S_S_ii_param_1];
	bar.sync 	0;
	mul.wide.s32 	%rd86, %r1, 4;
	add.s64 	%rd19, %rd4, %rd86;
	st.global.f32 	[%rd19], %f298;
	setp.lt.s32 	%p13, %r90, 1;
	cvta.to.global.u64 	%rd20, %rd127;
	add.s64 	%rd21, %rd20, %rd86;
	cvta.to.global.u64 	%rd22, %rd128;
	add.s64 	%rd23, %rd22, %rd86;
	add.s64 	%rd24, %rd3, %rd86;
	mov.b32 	%r32, 1;
	@%p13 bra 	$L__BB0_27;
	ld.param.u32 	%r91, [_Z12Solve_KernelPfS_S_S_S_S_ii_param_6];
	neg.s32 	%r99, %r91;
	mov.b32 	%r32, 1;
	mov.b16 	%rs7, 1;
$L__BB0_15:
	and.b16  	%rs6, %rs7, 255;
	setp.eq.s16 	%p14, %rs6, 0;
	mov.b16 	%rs7, 0;
	mov.f32 	%f289, 0f00000000;
	@%p14 bra 	$L__BB0_25;
	shl.b32 	%r26, %r32, 1;
	setp.lt.s32 	%p15, %r1, %r32;
	mov.f32 	%f304, 0f00000000;
	mov.f32 	%f313, %f289;
	mov.f32 	%f306, %f304;
	@%p15 bra 	$L__BB0_20;
	setp.ge.s32 	%p16, %r1, %r26;
	@%p16 bra 	$L__BB0_19;
	ld.global.f32 	%f161, [%rd21];
	sub.s32 	%r69, %r1, %r32;
	mul.wide.s32 	%rd92, %r69, 4;
	add.s64 	%rd93, %rd3, %rd92;
	ld.global.f32 	%f162, [%rd93];
	div.rn.f32 	%f163, %f161, %f162;
	add.s64 	%rd94, %rd22, %rd92;
	ld.global.f32 	%f164, [%rd94];
	mul.f32 	%f304, %f164, %f163;
	add.s64 	%rd95, %rd4, %rd92;
	ld.global.f32 	%f165, [%rd95];
	mul.f32 	%f306, %f163, %f165;
	mov.f32 	%f313, %f289;
	bra.uni 	$L__BB0_20;
$L__BB0_19:
	ld.global.f32 	%f153, [%rd21];
	sub.s32 	%r68, %r1, %r32;
	mul.wide.s32 	%rd87, %r68, 4;
	add.s64 	%rd88, %rd3, %rd87;
	ld.global.f32 	%f154, [%rd88];
	div.rn.f32 	%f155, %f153, %f154;
	add.s64 	%rd89, %rd20, %rd87;
	ld.global.f32 	%f156, [%rd89];
	neg.f32 	%f157, %f156;
	mul.f32 	%f313, %f155, %f157;
	add.s64 	%rd90, %rd22, %rd87;
	ld.global.f32 	%f158, [%rd90];
	mul.f32 	%f304, %f155, %f158;
	add.s64 	%rd91, %rd4, %rd87;
	ld.global.f32 	%f159, [%rd91];
	mul.f32 	%f306, %f155, %f159;
$L__BB0_20:
	add.s32 	%r27, %r32, %r1;
	setp.ge.s32 	%p17, %r27, %r55;
	mov.f32 	%f311, 0f00000000;
	mov.f32 	%f308, %f311;
	mov.f32 	%f309, %f311;
	@%p17 bra 	$L__BB0_24;
	add.s32 	%r70, %r27, %r32;
	setp.lt.s32 	%p18, %r70, %r55;
	@%p18 bra 	$L__BB0_23;
	ld.global.f32 	%f168, [%rd23];
	mul.wide.s32 	%rd96, %r32, 4;
	add.s64 	%rd97, %rd24, %rd96;
	ld.global.f32 	%f169, [%rd97];
	div.rn.f32 	%f170, %f168, %f169;
	add.s64 	%rd98, %rd21, %rd96;
	ld.global.f32 	%f171, [%rd98];
	mul.f32 	%f308, %f171, %f170;
	add.s64 	%rd99, %rd19, %rd96;
	ld.global.f32 	%f172, [%rd99];
	mul.f32 	%f309, %f170, %f172;
	bra.uni 	$L__BB0_24;
$L__BB0_23:
	ld.global.f32 	%f173, [%rd23];
	mul.wide.s32 	%rd100, %r32, 4;
	add.s64 	%rd101, %rd24, %rd100;
	ld.global.f32 	%f174, [%rd101];
	div.rn.f32 	%f175, %f173, %f174;
	add.s64 	%rd102, %rd23, %rd100;
	ld.global.f32 	%f176, [%rd102];
	neg.f32 	%f177, %f176;
	mul.f32 	%f311, %f175, %f177;
	add.s64 	%rd103, %rd21, %rd100;
	ld.global.f32 	%f178, [%rd103];
	mul.f32 	%f308, %f175, %f178;
	add.s64 	%rd104, %rd19, %rd100;
	ld.global.f32 	%f179, [%rd104];
	mul.f32 	%f309, %f175, %f179;
$L__BB0_24:
	ld.global.f32 	%f180, [%rd24];
	sub.f32 	%f181, %f180, %f304;
	sub.f32 	%f312, %f181, %f308;
	sub.f32 	%f182, %f298, %f306;
	sub.f32 	%f298, %f182, %f309;
	shl.b32 	%r71, %r32, 2;
	sub.s32 	%r72, %r1, %r71;
	setp.gt.s32 	%p19, %r72, -1;
	setp.lt.s32 	%p20, %r72, %r55;
	and.pred  	%p21, %p19, %p20;
	selp.u32 	%r73, 1, 0, %p21;
	add.s32 	%r74, %r72, %r26;
	setp.gt.s32 	%p22, %r74, -1;
	setp.lt.s32 	%p23, %r74, %r55;
	and.pred  	%p24, %p22, %p23;
	selp.u32 	%r75, 1, 0, %p24;
	add.s32 	%r76, %r73, %r75;
	add.s32 	%r77, %r74, %r26;
	setp.gt.s32 	%p25, %r77, -1;
	setp.lt.s32 	%p26, %r77, %r55;
	and.pred  	%p27, %p25, %p26;
	selp.u32 	%r78, 1, 0, %p27;
	add.s32 	%r79, %r76, %r78;
	add.s32 	%r80, %r27, %r32;
	setp.gt.s32 	%p28, %r80, -1;
	setp.lt.s32 	%p29, %r80, %r55;
	and.pred  	%p30, %p28, %p29;
	selp.u32 	%r81, 1, 0, %p30;
	add.s32 	%r82, %r79, %r81;
	add.s32 	%r83, %r80, %r26;
	setp.gt.s32 	%p31, %r83, -1;
	setp.lt.s32 	%p32, %r83, %r55;
	and.pred  	%p33, %p31, %p32;
	selp.u32 	%r84, 1, 0, %p33;
	add.s32 	%r103, %r82, %r84;
	setp.gt.u32 	%p34, %r103, 2;
	selp.u16 	%rs7, 1, 0, %p34;
	mov.u32 	%r32, %r26;
$L__BB0_25:
	bar.sync 	0;
	st.global.f32 	[%rd21], %f313;
	st.global.f32 	[%rd24], %f312;
	st.global.f32 	[%rd23], %f311;
	st.global.f32 	[%rd19], %f298;
	add.s32 	%r99, %r99, 1;
	setp.ne.s32 	%p35, %r99, 0;
	@%p35 bra 	$L__BB0_15;
	setp.eq.s32 	%p47, %r103, 1;
$L__BB0_27:
	not.pred 	%p36, %p47;
	@%p36 bra 	$L__BB0_29;
	ld.global.f32 	%f316, [%rd24];
	bra.uni 	$L__BB0_32;
$L__BB0_29:
	setp.ge.s32 	%p37, %r1, %r32;
	@%p37 bra 	$L__BB0_31;
	ld.global.f32 	%f191, [%rd23];
	mul.wide.s32 	%rd109, %r32, 4;
	add.s64 	%rd110, %rd24, %rd109;
	ld.global.f32 	%f192, [%rd110];
	div.rn.f32 	%f193, %f191, %f192;
	add.s64 	%rd111, %rd19, %rd109;
	ld.global.f32 	%f194, [%rd111];
	mul.f32 	%f195, %f193, %f194;
	sub.f32 	%f298, %f298, %f195;
	ld.global.f32 	%f196, [%rd24];
	add.s64 	%rd112, %rd21, %rd109;
	ld.global.f32 	%f197, [%rd112];
	mul.f32 	%f198, %f193, %f197;
	sub.f32 	%f316, %f196, %f198;
	bra.uni 	$L__BB0_32;
$L__BB0_31:
	sub.s32 	%r85, %r1, %r32;
	ld.global.f32 	%f183, [%rd21];
	mul.wide.s32 	%rd105, %r85, 4;
	add.s64 	%rd106, %rd3, %rd105;
	ld.global.f32 	%f184, [%rd106];
	div.rn.f32 	%f185, %f183, %f184;
	add.s64 	%rd107, %rd4, %rd105;
	ld.global.f32 	%f186, [%rd107];
	mul.f32 	%f187, %f185, %f186;
	sub.f32 	%f298, %f298, %f187;
	ld.global.f32 	%f188, [%rd24];
	add.s64 	%rd108, %rd22, %rd105;
	ld.global.f32 	%f189, [%rd108];
	mul.f32 	%f190, %f185, %f189;
	sub.f32 	%f316, %f188, %f190;
$L__BB0_32:
	setp.lt.s32 	%p38, %r55, 1;
	div.rn.f32 	%f200, %f298, %f316;
	mul.wide.s32 	%rd113, %r1, 4;
	add.s64 	%rd25, %rd2, %rd113;
	st.global.f32 	[%rd25], %f200;
	bar.sync 	0;
	mov.f32 	%f325, 0f00000000;
	@%p38 bra 	$L__BB0_45;
	mul.lo.s32 	%r33, %r55, %r1;
	add.s32 	%r87, %r55, -1;
	and.b32  	%r34, %r55, 15;
	setp.lt.u32 	%p39, %r87, 15;
	mov.f32 	%f325, 0f00000000;
	mov.b32 	%r108, 0;
	@%p39 bra 	$L__BB0_36;
	and.b32  	%r108, %r55, 2147483632;
	neg.s32 	%r106, %r108;
	add.s64 	%rd26, %rd1, 32;
	add.s64 	%rd131, %rd2, 32;
	mov.f32 	%f325, 0f00000000;
	mov.u32 	%r105, %r33;
$L__BB0_35:
	.pragma "nounroll";
	mul.wide.s32 	%rd114, %r105, 4;
	add.s64 	%rd115, %rd26, %rd114;
	ld.global.f32 	%f204, [%rd115+-32];
	ld.global.f32 	%f205, [%rd131+-32];
	fma.rn.f32 	%f206, %f204, %f205, %f325;
	ld.global.f32 	%f207, [%rd115+-28];
	ld.global.f32 	%f208, [%rd131+-28];
	fma.rn.f32 	%f209, %f207, %f208, %f206;
	ld.global.f32 	%f210, [%rd115+-24];
	ld.global.f32 	%f211, [%rd131+-24];
	fma.rn.f32 	%f212, %f210, %f211, %f209;
	ld.global.f32 	%f213, [%rd115+-20];
	ld.global.f32 	%f214, [%rd131+-20];
	fma.rn.f32 	%f215, %f213, %f214, %f212;
	ld.global.f32 	%f216, [%rd115+-16];
	ld.global.f32 	%f217, [%rd131+-16];
	fma.rn.f32 	%f218, %f216, %f217, %f215;
	ld.global.f32 	%f219, [%rd115+-12];
	ld.global.f32 	%f220, [%rd131+-12];
	fma.rn.f32 	%f221, %f219, %f220, %f218;
	ld.global.f32 	%f222, [%rd115+-8];
	ld.global.f32 	%f223, [%rd131+-8];
	fma.rn.f32 	%f224, %f222, %f223, %f221;
	ld.global.f32 	%f225, [%rd115+-4];
	ld.global.f32 	%f226, [%rd131+-4];
	fma.rn.f32 	%f227, %f225, %f226, %f224;
	ld.global.f32 	%f228, [%rd115];
	ld.global.f32 	%f229, [%rd131];
	fma.rn.f32 	%f230, %f228, %f229, %f227;
	ld.global.f32 	%f231, [%rd115+4];
	ld.global.f32 	%f232, [%rd131+4];
	fma.rn.f32 	%f233, %f231, %f232, %f230;
	ld.global.f32 	%f234, [%rd115+8];
	ld.global.f32 	%f235, [%rd131+8];
	fma.rn.f32 	%f236, %f234, %f235, %f233;
	ld.global.f32 	%f237, [%rd115+12];
	ld.global.f32 	%f238, [%rd131+12];
	fma.rn.f32 	%f239, %f237, %f238, %f236;
	ld.global.f32 	%f240, [%rd115+16];
	ld.global.f32 	%f241, [%rd131+16];
	fma.rn.f32 	%f242, %f240, %f241, %f239;
	ld.global.f32 	%f243, [%rd115+20];
	ld.global.f32 	%f244, [%rd131+20];
	fma.rn.f32 	%f245, %f243, %f244, %f242;
	ld.global.f32 	%f246, [%rd115+24];
	ld.global.f32 	%f247, [%rd131+24];
	fma.rn.f32 	%f248, %f246, %f247, %f245;
	ld.global.f32 	%f249, [%rd115+28];
	ld.global.f32 	%f250, [%rd131+28];
	fma.rn.f32 	%f325, %f249, %f250, %f248;
	add.s32 	%r106, %r106, 16;
	add.s32 	%r105, %r105, 16;
	add.s64 	%rd131, %rd131, 64;
	setp.ne.s32 	%p40, %r106, 0;
	@%p40 bra 	$L__BB0_35;
$L__BB0_36:
	setp.eq.s32 	%p41, %r34, 0;
	@%p41 bra 	$L__BB0_45;
	and.b32  	%r42, %r55, 7;
	setp.lt.u32 	%p42, %r34, 8;
	@%p42 bra 	$L__BB0_39;
	add.s32 	%r88, %r108, %r33;
	mul.wide.s32 	%rd116, %r88, 4;
	add.s64 	%rd117, %rd1, %rd116;
	ld.global.f32 	%f252, [%rd117];
	mul.wide.u32 	%rd118, %r108, 4;
	add.s64 	%rd119, %rd2, %rd118;
	ld.global.f32 	%f253, [%rd119];
	fma.rn.f32 	%f254, %f252, %f253, %f325;
	ld.global.f32 	%f255, [%rd117+4];
	ld.global.f32 	%f256, [%rd119+4];
	fma.rn.f32 	%f257, %f255, %f256, %f254;
	ld.global.f32 	%f258, [%rd117+8];
	ld.global.f32 	%f259, [%rd119+8];
	fma.rn.f32 	%f260, %f258, %f259, %f257;
	ld.global.f32 	%f261, [%rd117+12];
	ld.global.f32 	%f262, [%rd119+12];
	fma.rn.f32 	%f263, %f261, %f262, %f260;
	ld.global.f32 	%f264, [%rd117+16];
	ld.global.f32 	%f265, [%rd119+16];
	fma.rn.f32 	%f266, %f264, %f265, %f263;
	ld.global.f32 	%f267, [%rd117+20];
	ld.global.f32 	%f268, [%rd119+20];
	fma.rn.f32 	%f269, %f267, %f268, %f266;
	ld.global.f32 	%f270, [%rd117+24];
	ld.global.f32 	%f271, [%rd119+24];
	fma.rn.f32 	%f272, %f270, %f271, %f269;
	ld.global.f32 	%f273, [%rd117+28];
	ld.global.f32 	%f274, [%rd119+28];
	fma.rn.f32 	%f325, %f273, %f274, %f272;
	add.s32 	%r108, %r108, 8;
$L__BB0_39:
	setp.eq.s32 	%p43, %r42, 0;
	@%p43 bra 	$L__BB0_45;
	and.b32  	%r45, %r55, 3;
	setp.lt.u32 	%p44, %r42, 4;
	@%p44 bra 	$L__BB0_42;
	add.s32 	%r89, %r108, %r33;
	mul.wide.s32 	%rd120, %r89, 4;
	add.s64 	%rd121, %rd1, %rd120;
	ld.global.f32 	%f276, [%rd121];
	mul.wide.u32 	%rd122, %r108, 4;
	add.s64 	%rd123, %rd2, %rd122;
	ld.global.f32 	%f277, [%rd123];
	fma.rn.f32 	%f278, %f276, %f277, %f325;
	ld.global.f32 	%f279, [%rd121+4];
	ld.global.f32 	%f280, [%rd123+4];
	fma.rn.f32 	%f281, %f279, %f280, %f278;
	ld.global.f32 	%f282, [%rd121+8];
	ld.global.f32 	%f283, [%rd123+8];
	fma.rn.f32 	%f284, %f282, %f283, %f281;
	ld.global.f32 	%f285, [%rd121+12];
	ld.global.f32 	%f286, [%rd123+12];
	fma.rn.f32 	%f325, %f285, %f286, %f284;
	add.s32 	%r108, %r108, 4;
$L__BB0_42:
	setp.eq.s32 	%p45, %r45, 0;
	@%p45 bra 	$L__BB0_45;
	mul.wide.u32 	%rd124, %r108, 4;
	add.s64 	%rd132, %rd2, %rd124;
	add.s32 	%r111, %r108, %r33;
	neg.s32 	%r110, %r45;
$L__BB0_44:
	.pragma "nounroll";
	mul.wide.s32 	%rd125, %r111, 4;
	add.s64 	%rd126, %rd1, %rd125;
	ld.global.f32 	%f287, [%rd126];
	ld.global.f32 	%f288, [%rd132];
	fma.rn.f32 	%f325, %f287, %f288, %f325;
	add.s64 	%rd132, %rd132, 4;
	add.s32 	%r111, %r111, 1;
	add.s32 	%r110, %r110, 1;
	setp.ne.s32 	%p46, %r110, 0;
	@%p46 bra 	$L__BB0_44;
$L__BB0_45:
	bar.sync 	0;
	st.global.f32 	[%rd25], %f325;
	ret;

}


// ===== COMPILED SASS (sm_100) =====

	.target	sm_100

	.elftype	@"ET_EXEC"


//--------------------- .note.nv.tkinfo           --------------------------
	.section	.note.nv.tkinfo,"",@"SHT_NOTE"
	.sectionflags	@"SHF_NOTE_NV_TKINFO"
	.tkinfo
        /*0018*/ 	.word	0x00000002
        /*0030*/ 	.string	""
        /*0030*/ 	.string	"ptxas"
        /*0030*/ 	.string	"Cuda compilation tools, release 13.0, V13.0.88"
        /*0030*/ 	.string	"Build cuda_13.0.r13.0/compiler.36424714_0"
        /*0030*/ 	.string	"-arch sm_100 -m 64 "



//--------------------- .note.nv.cuinfo           --------------------------
	.section	.note.nv.cuinfo,"",@"SHT_NOTE"
	.sectionflags	@"SHF_NOTE_NV_CUINFO"
        /*0018*/ 	.short	0x0002
        /*001a*/ 	.short	0x0064
        /*001c*/ 	.short	0x0082
	.zero		2


//--------------------- .nv.info                  --------------------------
	.section	.nv.info,"",@"SHT_CUDA_INFO"
	.align	4


	//----- nvinfo : EIATTR_REGCOUNT
	.align		4
        /*0000*/ 	.byte	0x04, 0x2f
        /*0002*/ 	.short	(.L_1 - .L_0)
	.align		4
.L_0:
        /*0004*/ 	.word	index@(_Z12Solve_KernelPfS_S_S_S_S_ii)
        /*0008*/ 	.word	0x00000020


	//----- nvinfo : EIATTR_FRAME_SIZE
	.align		4
.L_1:
        /*000c*/ 	.byte	0x04, 0x11
        /*000e*/ 	.short	(.L_3 - .L_2)
	.align		4
.L_2:
        /*0010*/ 	.word	index@($__internal_0_$__cuda_sm3x_div_rn_noftz_f32_slowpath)
        /*0014*/ 	.word	0x00000000


	//----- nvinfo : EIATTR_FRAME_SIZE
	.align		4
.L_3:
        /*0018*/ 	.byte	0x04, 0x11
        /*001a*/ 	.short	(.L_5 - .L_4)
	.align		4
.L_4:
        /*001c*/ 	.word	index@(_Z12Solve_KernelPfS_S_S_S_S_ii)
        /*0020*/ 	.word	0x00000000


	//----- nvinfo : EIATTR_MIN_STACK_SIZE
	.align		4
.L_5:
        /*0024*/ 	.byte	0x04, 0x12
        /*0026*/ 	.short	(.L_7 - .L_6)
	.align		4
.L_6:
        /*0028*/ 	.word	index@(_Z12Solve_KernelPfS_S_S_S_S_ii)
        /*002c*/ 	.word	0x00000000
.L_7:


//--------------------- .nv.compat                --------------------------
	.section	.nv.compat,"",@"SHT_CUDA_COMPAT_INFO"
	.align	4
        /*0000*/ 	.byte	0x02, 0x09, 0x00, 0x00, 0x02, 0x02, 0x01, 0x00, 0x02, 0x05, 0x05, 0x00, 0x03, 0x07, 0x01, 0x01
        /*0010*/ 	.byte	0x02, 0x03, 0x00, 0x00, 0x02, 0x06, 0x01, 0x00, 0x04, 0x0b, 0x08, 0x00, 0x01, 0x00, 0x00, 0x00
        /*0020*/ 	.byte	0x00, 0x00, 0x00, 0x00


//--------------------- .nv.info._Z12Solve_KernelPfS_S_S_S_S_ii --------------------------
	.section	.nv.info._Z12Solve_KernelPfS_S_S_S_S_ii,"",@"SHT_CUDA_INFO"
	.sectionflags	@""
	.align	4


	//----- nvinfo : EIATTR_CUDA_API_VERSION
	.align		4
        /*0000*/ 	.byte	0x04, 0x37
        /*0002*/ 	.short	(.L_9 - .L_8)
.L_8:
        /*0004*/ 	.word	0x00000082


	//----- nvinfo : EIATTR_KPARAM_INFO
	.align		4
.L_9:
        /*0008*/ 	.byte	0x04, 0x17
        /*000a*/ 	.short	(.L_11 - .L_10)
.L_10:
        /*000c*/ 	.word	0x00000000
        /*0010*/ 	.short	0x0007
        /*0012*/ 	.short	0x0034
        /*0014*/ 	.byte	0x00, 0xf0, 0x11, 0x00


	//----- nvinfo : EIATTR_KPARAM_INFO
	.align		4
.L_11:
        /*0018*/ 	.byte	0x04, 0x17
        /*001a*/ 	.short	(.L_13 - .L_12)
.L_12:
        /*001c*/ 	.word	0x00000000
        /*0020*/ 	.short	0x0006
        /*0022*/ 	.short	0x0030
        /*0024*/ 	.byte	0x00, 0xf0, 0x11, 0x00


	//----- nvinfo : EIATTR_KPARAM_INFO
	.align		4
.L_13:
        /*0028*/ 	.byte	0x04, 0x17
        /*002a*/ 	.short	(.L_15 - .L_14)
.L_14:
        /*002c*/ 	.word	0x00000000
        /*0030*/ 	.short	0x0005
        /*0032*/ 	.short	0x0028
        /*0034*/ 	.byte	0x00, 0xf5, 0x21, 0x00


	//----- nvinfo : EIATTR_KPARAM_INFO
	.align		4
.L_15:
        /*0038*/ 	.byte	0x04, 0x17
        /*003a*/ 	.short	(.L_17 - .L_16)
.L_16:
        /*003c*/ 	.word	0x00000000
        /*0040*/ 	.short	0x0004
        /*0042*/ 	.short	0x0020
        /*0044*/ 	.byte	0x00, 0xf5, 0x21, 0x00


	//----- nvinfo : EIATTR_KPARAM_INFO
	.align		4
.L_17:
        /*0048*/ 	.byte	0x04, 0x17
        /*004a*/ 	.short	(.L_19 - .L_18)
.L_18:
        /*004c*/ 	.word	0x00000000
        /*0050*/ 	.short	0x0003
        /*0052*/ 	.short	0x0018
        /*0054*/ 	.byte	0x00, 0xf5, 0x21, 0x00


	//----- nvinfo : EIATTR_KPARAM_INFO
	.align		4
.L_19:
        /*0058*/ 	.byte	0x04, 0x17
        /*005a*/ 	.short	(.L_21 - .L_20)
.L_20:
        /*005c*/ 	.word	0x00000000
        /*0060*/ 	.short	0x0002
        /*0062*/ 	.short	0x0010
        /*0064*/ 	.byte	0x00, 0xf5, 0x21, 0x00


	//----- nvinfo : EIATTR_KPARAM_INFO
	.align		4
.L_21:
        /*0068*/ 	.byte	0x04, 0x17
        /*006a*/ 	.short	(.L_23 - .L_22)
.L_22:
        /*006c*/ 	.word	0x00000000
        /*0070*/ 	.short	0x0001
        /*0072*/ 	.short	0x0008
        /*0074*/ 	.byte	0x00, 0xf5, 0x21, 0x00


	//----- nvinfo : EIATTR_KPARAM_INFO
	.align		4
.L_23:
        /*0078*/ 	.byte	0x04, 0x17
        /*007a*/ 	.short	(.L_25 - .L_24)
.L_24:
        /*007c*/ 	.word	0x00000000
        /*0080*/ 	.short	0x0000
        /*0082*/ 	.short	0x0000
        /*0084*/ 	.byte	0x00, 0xf5, 0x21, 0x00


	//----- nvinfo : EIATTR_SPARSE_MMA_MASK
	.align		4
.L_25:
        /*0088*/ 	.byte	0x03, 0x50
        /*008a*/ 	.short	0x0000


	//----- nvinfo : EIATTR_MAXREG_COUNT
	.align		4
        /*008c*/ 	.byte	0x03, 0x1b
        /*008e*/ 	.short	0x00ff


	//----- nvinfo : EIATTR_NUM_BARRIERS
	.align		4
        /*0090*/ 	.byte	0x02, 0x4c
        /*0092*/ 	.byte	0x01
	.zero		1


	//----- nvinfo : EIATTR_MERCURY_ISA_VERSION
	.align		4
        /*0094*/ 	.byte	0x03, 0x5f
        /*0096*/ 	.short	0x0101


	//----- nvinfo : EIATTR_VRC_CTA_INIT_COUNT
	.align		4
        /*0098*/ 	.byte	0x02, 0x4a
	.zero		1
	.zero		1


	//----- nvinfo : EIATTR_EXIT_INSTR_OFFSETS
	.align		4
        /*009c*/ 	.byte	0x04, 0x1c
        /*009e*/ 	.short	(.L_27 - .L_26)


	//   ....[0]....
.L_26:
        /*00a0*/ 	.word	0x00002630


	//----- nvinfo : EIATTR_CRS_STACK_SIZE
	.align		4
.L_27:
        /*00a4*/ 	.byte	0x04, 0x1e
        /*00a6*/ 	.short	(.L_29 - .L_28)
.L_28:
        /*00a8*/ 	.word	0x00000000


	//----- nvinfo : EIATTR_CBANK_PARAM_SIZE
	.align		4
.L_29:
        /*00ac*/ 	.byte	0x03, 0x19
        /*00ae*/ 	.short	0x0038


	//----- nvinfo : EIATTR_PARAM_CBANK
	.align		4
        /*00b0*/ 	.byte	0x04, 0x0a
        /*00b2*/ 	.short	(.L_31 - .L_30)
	.align		4
.L_30:
        /*00b4*/ 	.word	index@(.nv.constant0._Z12Solve_KernelPfS_S_S_S_S_ii)
        /*00b8*/ 	.short	0x0380
        /*00ba*/ 	.short	0x0038


	//----- nvinfo : EIATTR_SW_WAR
	.align		4
.L_31:
        /*00bc*/ 	.byte	0x04, 0x36
        /*00be*/ 	.short	(.L_33 - .L_32)
.L_32:
        /*00c0*/ 	.word	0x00000008
.L_33:


//--------------------- .nv.callgraph             --------------------------
	.section	.nv.callgraph,"",@"SHT_CUDA_CALLGRAPH"
	.align	4
	.sectionentsize	8
	.align		4
        /*0000*/ 	.word	0x00000000
	.align		4
        /*0004*/ 	.word	0xffffffff
	.align		4
        /*0008*/ 	.word	0x00000000
	.align		4
        /*000c*/ 	.word	0xfffffffe
	.align		4
        /*0010*/ 	.word	0x00000000
	.align		4
        /*0014*/ 	.word	0xfffffffd
	.align		4
        /*0018*/ 	.word	0x00000000
	.align		4
        /*001c*/ 	.word	0xfffffffc


//--------------------- .text._Z12Solve_KernelPfS_S_S_S_S_ii --------------------------
	.section	.text._Z12Solve_KernelPfS_S_S_S_S_ii,"ax",@progbits
	.align	128
        .global         _Z12Solve_KernelPfS_S_S_S_S_ii
        .type           _Z12Solve_KernelPfS_S_S_S_S_ii,@function
        .size           _Z12Solve_KernelPfS_S_S_S_S_ii,(.L_x_52 - _Z12Solve_KernelPfS_S_S_S_S_ii)
        .other          _Z12Solve_KernelPfS_S_S_S_S_ii,@"STO_CUDA_ENTRY STV_DEFAULT"
_Z12Solve_KernelPfS_S_S_S_S_ii:
.text._Z12Solve_KernelPfS_S_S_S_S_ii:
[----:B------:R-:W-:Y:S08]  /*0000*/  LDC R1, c[0x0][0x37c] ;  /* 0x0000df00ff017b82 */ /* 0x000ff00000000800 */
[----:B------:R-:W0:Y:S01]  /*0010*/  LDC R0, c[0x0][0x3b4] ;  /* 0x0000ed00ff007b82 */ /* 0x000e220000000800 */
[----:B------:R-:W1:Y:S01]  /*0020*/  S2R R2, SR_TID.X ;  /* 0x0000000000027919 */ /* 0x000e620000002100 */
[----:B------:R-:W2:Y:S01]  /*0030*/  LDCU.64 UR8, c[0x0][0x358] ;  /* 0x00006b00ff0877ac */ /* 0x000ea20008000a00 */
[----:B------:R-:W-:-:S05]  /*0040*/  HFMA2 R15, -RZ, RZ, 0, 0 ;  /* 0x00000000ff0f7431 */ /* 0x000fca00000001ff */
[----:B------:R-:W1:Y:S08]  /*0050*/  S2UR UR4, SR_CTAID.X ;  /* 0x00000000000479c3 */ /* 0x000e700000002500 */
[----:B------:R-:W1:Y:S01]  /*0060*/  LDC R13, c[0x0][0x360] ;  /* 0x0000d800ff0d7b82 */ /* 0x000e620000000800 */
[----:B0-----:R-:W-:Y:S01]  /*0070*/  ISETP.GE.AND P0, PT, R0, 0x1, PT ;  /* 0x000000010000780c */ /* 0x001fe20003f06270 */
[----:B-1----:R-:W-:-:S12]  /*0080*/  IMAD R13, R13, UR4, R2 ;  /* 0x000000040d0d7c24 */ /* 0x002fd8000f8e0202 */
[----:B--2---:R-:W-:Y:S05]  /*0090*/  @!P0 BRA `(.L_x_0) ;  /* 0x0000000800b08947 */ /* 0x004fea0003800000 */
[----:B------:R-:W-:Y:S02]  /*00a0*/  IADD3 R2, PT, PT, R0, -0x1, RZ ;  /* 0xffffffff00027810 */ /* 0x000fe40007ffe0ff */
[----:B------:R-:W-:Y:S02]  /*00b0*/  MOV R15, RZ ;  /* 0x000000ff000f7202 */ /* 0x000fe40000000f00 */
[----:B------:R-:W-:Y:S02]  /*00c0*/  ISETP.GE.U32.AND P1, PT, R2, 0xf, PT ;  /* 0x0000000f0200780c */ /* 0x000fe40003f26070 */
[----:B------:R-:W-:Y:S02]  /*00d0*/  LOP3.LUT P0, R2, R0, 0xf, RZ, 0xc0, !PT ;  /* 0x0000000f00027812 */ /* 0x000fe4000780c0ff */
[----:B------:R-:W-:-:S09]  /*00e0*/  MOV R4, RZ ;  /* 0x000000ff00047202 */ /* 0x000fd20000000f00 */
[----:B------:R-:W-:Y:S05]  /*00f0*/  @!P1 BRA `(.L_x_1) ;  /* 0x0000000400409947 */ /* 0x000fea0003800000 */
[----:B------:R-:W0:Y:S01]  /*0100*/  LDCU.64 UR4, c[0x0][0x3a0] ;  /* 0x00007400ff0477ac */ /* 0x000e220008000a00 */
[----:B------:R-:W-:Y:S02]  /*0110*/  LOP3.LUT R4, R0, 0x7ffffff0, RZ, 0xc0, !PT ;  /* 0x7ffffff000047812 */ /* 0x000fe400078ec0ff */
[----:B------:R-:W-:Y:S02]  /*0120*/  MOV R15, RZ ;  /* 0x000000ff000f7202 */ /* 0x000fe40000000f00 */
[----:B------:R-:W-:Y:S02]  /*0130*/  MOV R3, R13 ;  /* 0x0000000d00037202 */ /* 0x000fe40000000f00 */
[----:B------:R-:W-:Y:S01]  /*0140*/  IADD3 R5, PT, PT, -R4, RZ, RZ ;  /* 0x000000ff04057210 */ /* 0x000fe20007ffe1ff */
[----:B0-----:R-:W-:-:S04]  /*0150*/  UIADD3 UR4, UP0, UPT, UR4, 0x20, URZ ;  /* 0x0000002004047890 */ /* 0x001fc8000ff1e0ff */
[----:B------:R-:W-:Y:S02]  /*0160*/  UIADD3.X UR5, UPT, UPT, URZ, UR5, URZ, UP0, !UPT ;  /* 0x00000005ff057290 */ /* 0x000fe400087fe4ff */
[----:B------:R-:W-:-:S04]  /*0170*/  MOV R10, UR4 ;  /* 0x00000004000a7c02 */ /* 0x000fc80008000f00 */
[----:B------:R-:W-:-:S07]  /*0180*/  MOV R11, UR5 ;  /* 0x00000005000b7c02 */ /* 0x000fce0008000f00 */
.L_x_2:
[----:B------:R-:W0:Y:S01]  /*0190*/  LDC.64 R16, c[0x0][0x380] ;  /* 0x0000e000ff107b82 */ /* 0x000e220000000a00 */
[----:B------:R-:W2:Y:S04]  /*01a0*/  LDG.E R22, desc[UR8][R10.64+-0x20] ;  /* 0xffffe0080a167981 */ /* 0x000ea8000c1e1900 */
[----:B------:R-:W3:Y:S04]  /*01b0*/  LDG.E R29, desc[UR8][R10.64+-0x1c] ;  /* 0xffffe4080a1d7981 */ /* 0x000ee8000c1e1900 */
[----:B------:R-:W4:Y:S04]  /*01c0*/  LDG.E R24, desc[UR8][R10.64+-0x18] ;  /* 0xffffe8080a187981 */ /* 0x000f28000c1e1900 */
[----:B------:R-:W5:Y:S01]  /*01d0*/  LDG.E R25, desc[UR8][R10.64+-0x8] ;  /* 0xfffff8080a197981 */ /* 0x000f62000c1e1900 */
[----:B0-----:R-:W-:-:S05]  /*01e0*/  IMAD.WIDE R16, R3, 0x4, R16 ;  /* 0x0000000403107825 */ /* 0x001fca00078e0210 */
[----:B------:R-:W2:Y:S01]  /*01f0*/  LDG.E R28, desc[UR8][R16.64] ;  /* 0x00000008101c7981 */ /* 0x000ea2000c1e1900 */
[----:B------:R-:W-:-:S04]  /*0200*/  IMAD.WIDE.U32 R20, R0, 0x4, R16 ;  /* 0x0000000400147825 */ /* 0x000fc800078e0010 */
[C-C-:B------:R-:W-:Y:S01]  /*0210*/  IMAD.WIDE.U32 R26, R0.reuse, 0x8, R16.reuse ;  /* 0x00000008001a7825 */ /* 0x140fe200078e0010 */
[----:B------:R0:W3:Y:S03]  /*0220*/  LDG.E R14, desc[UR8][R20.64] ;  /* 0x00000008140e7981 */ /* 0x0000e6000c1e1900 */
[C-C-:B------:R-:W-:Y:S02]  /*0230*/  IMAD.WIDE.U32 R18, R0.reuse, 0xc, R16.reuse ;  /* 0x0000000c00127825 */ /* 0x140fe400078e0010 */
[----:B------:R-:W4:Y:S02]  /*0240*/  LDG.E R26, desc[UR8][R26.64] ;  /* 0x000000081a1a7981 */ /* 0x000f24000c1e1900 */
[C-C-:B------:R-:W-:Y:S02]  /*0250*/  IMAD.WIDE.U32 R6, R0.reuse, 0x10, R16.reuse ;  /* 0x0000001000067825 */ /* 0x140fe400078e0010 */
[----:B------:R-:W5:Y:S02]  /*0260*/  LDG.E R18, desc[UR8][R18.64] ;  /* 0x0000000812127981 */ /* 0x000f64000c1e1900 */
[----:B------:R-:W-:-:S02]  /*0270*/  IMAD.WIDE.U32 R8, R0, 0x14, R16 ;  /* 0x0000001400087825 */ /* 0x000fc400078e0010 */
[----:B------:R-:W5:Y:S02]  /*0280*/  LDG.E R6, desc[UR8][R6.64] ;  /* 0x0000000806067981 */ /* 0x000f64000c1e1900 */
[----:B0-----:R-:W-:Y:S02]  /*0290*/  IMAD.WIDE.U32 R20, R0, 0x18, R16 ;  /* 0x0000001800147825 */ /* 0x001fe400078e0010 */
[----:B------:R-:W5:Y:S04]  /*02a0*/  LDG.E R9, desc[UR8][R8.64] ;  /* 0x0000000808097981 */ /* 0x000f68000c1e1900 */
[----:B------:R-:W5:Y:S04]  /*02b0*/  LDG.E R19, desc[UR8][R10.64+-0x14] ;  /* 0xffffec080a137981 */ /* 0x000f68000c1e1900 */
[----:B------:R-:W5:Y:S04]  /*02c0*/  LDG.E R7, desc[UR8][R10.64+-0x10] ;  /* 0xfffff0080a077981 */ /* 0x000f68000c1e1900 */
[----:B------:R-:W5:Y:S04]  /*02d0*/  LDG.E R8, desc[UR8][R10.64+-0xc] ;  /* 0xfffff4080a087981 */ /* 0x000f68000c1e1900 */
[----:B------:R0:W5:Y:S04]  /*02e0*/  LDG.E R12, desc[UR8][R20.64] ;  /* 0x00000008140c7981 */ /* 0x000168000c1e1900 */
[----:B------:R-:W5:Y:S01]  /*02f0*/  LDG.E R27, desc[UR8][R10.64+-0x4] ;  /* 0xfffffc080a1b7981 */ /* 0x000f62000c1e1900 */
[----:B--2---:R-:W-:Y:S01]  /*0300*/  FFMA R15, R28, R22, R15 ;  /* 0x000000161c0f7223 */ /* 0x004fe2000000000f */
[----:B------:R-:W-:-:S06]  /*0310*/  IMAD.WIDE.U32 R22, R0, 0x1c, R16 ;  /* 0x0000001c00167825 */ /* 0x000fcc00078e0010 */
[----:B------:R1:W2:Y:S01]  /*0320*/  LDG.E R22, desc[UR8][R22.64] ;  /* 0x0000000816167981 */ /* 0x0002a2000c1e1900 */
[----:B---3--:R-:W-:-:S04]  /*0330*/  FFMA R15, R14, R29, R15 ;  /* 0x0000001d0e0f7223 */ /* 0x008fc8000000000f */
[----:B----4-:R-:W-:Y:S01]  /*0340*/  FFMA R29, R26, R24, R15 ;  /* 0x000000181a1d7223 */ /* 0x010fe2000000000f */
[----:B------:R-:W-:Y:S01]  /*0350*/  IMAD.WIDE.U32 R14, R0, 0x20, R16 ;  /* 0x00000020000e7825 */ /* 0x000fe200078e0010 */
[----:B------:R-:W3:Y:S05]  /*0360*/  LDG.E R26, desc[UR8][R10.64+0x4] ;  /* 0x000004080a1a7981 */ /* 0x000eea000c1e1900 */
[----:B------:R-:W4:Y:S01]  /*0370*/  LDG.E R14, desc[UR8][R14.64] ;  /* 0x000000080e0e7981 */ /* 0x000f22000c1e1900 */
[----:B-----5:R-:W-:Y:S01]  /*0380*/  FFMA R29, R18, R19, R29 ;  /* 0x00000013121d7223 */ /* 0x020fe2000000001d */
[----:B------:R-:W-:Y:S02]  /*0390*/  IMAD.WIDE.U32 R18, R0, 0x24, R16 ;  /* 0x0000002400127825 */ /* 0x000fe400078e0010 */
[----:B------:R-:W5:Y:S02]  /*03a0*/  LDG.E R15, desc[UR8][R10.64+0xc] ;  /* 0x00000c080a0f7981 */ /* 0x000f64000c1e1900 */
[----:B------:R-:W-:-:S02]  /*03b0*/  FFMA R6, R6, R7, R29 ;  /* 0x0000000706067223 */ /* 0x000fc4000000001d */
[----:B------:R-:W4:Y:S01]  /*03c0*/  LDG.E R29, desc[UR8][R10.64] ;  /* 0x000000080a1d7981 */ /* 0x000f22000c1e1900 */
[----:B0-----:R-:W-:-:S04]  /*03d0*/  IMAD.WIDE.U32 R20, R0, 0x28, R16 ;  /* 0x0000002800147825 */ /* 0x001fc800078e0010 */
[----:B-1----:R-:W-:Y:S01]  /*03e0*/  FFMA R23, R9, R8, R6 ;  /* 0x0000000809177223 */ /* 0x002fe20000000006 */
[----:B------:R-:W3:Y:S01]  /*03f0*/  LDG.E R18, desc[UR8][R18.64] ;  /* 0x0000000812127981 */ /* 0x000ee2000c1e1900 */
[----:B------:R-:W-:-:S04]  /*0400*/  IMAD.WIDE.U32 R6, R0, 0x2c, R16 ;  /* 0x0000002c00067825 */ /* 0x000fc800078e0010 */
[----:B------:R-:W-:Y:S01]  /*0410*/  FFMA R23, R12, R25, R23 ;  /* 0x000000190c177223 */ /* 0x000fe20000000017 */
[----:B------:R0:W5:Y:S01]  /*0420*/  LDG.E R24, desc[UR8][R20.64] ;  /* 0x0000000814187981 */ /* 0x000162000c1e1900 */
[----:B------:R-:W-:-:S03]  /*0430*/  IMAD.WIDE.U32 R8, R0, 0x30, R16 ;  /* 0x0000003000087825 */ /* 0x000fc600078e0010 */
[----:B------:R-:W5:Y:S04]  /*0440*/  LDG.E R25, desc[UR8][R10.64+0x8] ;  /* 0x000008080a197981 */ /* 0x000f68000c1e1900 */
[----:B------:R-:W5:Y:S01]  /*0450*/  LDG.E R6, desc[UR8][R6.64] ;  /* 0x0000000806067981 */ /* 0x000f62000c1e1900 */
[----:B0-----:R-:W-:-:S03]  /*0460*/  IMAD.WIDE.U32 R20, R0, 0x34, R16 ;  /* 0x0000003400147825 */ /* 0x001fc600078e0010 */
[----:B------:R-:W5:Y:S04]  /*0470*/  LDG.E R8, desc[UR8][R8.64] ;  /* 0x0000000808087981 */ /* 0x000f68000c1e1900 */
[----:B------:R-:W5:Y:S04]  /*0480*/  LDG.E R19, desc[UR8][R10.64+0x10] ;  /* 0x000010080a137981 */ /* 0x000f68000c1e1900 */
[----:B------:R-:W5:Y:S04]  /*0490*/  LDG.E R20, desc[UR8][R20.64] ;  /* 0x0000000814147981 */ /* 0x000f68000c1e1900 */
[----:B------:R-:W5:Y:S04]  /*04a0*/  LDG.E R12, desc[UR8][R10.64+0x14] ;  /* 0x000014080a0c7981 */ /* 0x000f68000c1e1900 */
[----:B------:R-:W5:Y:S04]  /*04b0*/  LDG.E R7, desc[UR8][R10.64+0x18] ;  /* 0x000018080a077981 */ /* 0x000f68000c1e1900 */
[----:B------:R0:W5:Y:S01]  /*04c0*/  LDG.E R9, desc[UR8][R10.64+0x1c] ;  /* 0x00001c080a097981 */ /* 0x000162000c1e1900 */
[----:B--2---:R-:W-:Y:S01]  /*04d0*/  FFMA R27, R22, R27, R23 ;  /* 0x0000001b161b7223 */ /* 0x004fe20000000017 */
[----:B------:R-:W-:-:S04]  /*04e0*/  IMAD.WIDE.U32 R22, R0, 0x38, R16 ;  /* 0x0000003800167825 */ /* 0x000fc800078e0010 */
[----:B------:R-:W-:Y:S02]  /*04f0*/  IMAD.WIDE.U32 R16, R0, 0x3c, R16 ;  /* 0x0000003c00107825 */ /* 0x000fe400078e0010 */
[----:B------:R-:W2:Y:S04]  /*0500*/  LDG.E R22, desc[UR8][R22.64] ;  /* 0x0000000816167981 */ /* 0x000ea8000c1e1900 */
[----:B------:R-:W2:Y:S01]  /*0510*/  LDG.E R16, desc[UR8][R16.64] ;  /* 0x0000000810107981 */ /* 0x000ea2000c1e1900 */
[----:B------:R-:W-:Y:S01]  /*0520*/  IADD3 R5, PT, PT, R5, 0x10, RZ ;  /* 0x0000001005057810 */ /* 0x000fe20007ffe0ff */
[----:B----4-:R-:W-:-:S04]  /*0530*/  FFMA R27, R14, R29, R27 ;  /* 0x0000001d0e1b7223 */ /* 0x010fc8000000001b */
[----:B---3--:R-:W-:Y:S01]  /*0540*/  FFMA R27, R18, R26, R27 ;  /* 0x0000001a121b7223 */ /* 0x008fe2000000001b */
[----:B------:R-:W-:-:S03]  /*0550*/  ISETP.NE.AND P1, PT, R5, RZ, PT ;  /* 0x000000ff0500720c */ /* 0x000fc60003f25270 */
[----:B-----5:R-:W-:-:S04]  /*0560*/  FFMA R25, R24, R25, R27 ;  /* 0x0000001918197223 */ /* 0x020fc8000000001b */
[----:B------:R-:W-:-:S04]  /*0570*/  FFMA R15, R6, R15, R25 ;  /* 0x0000000f060f7223 */ /* 0x000fc80000000019 */
[----:B------:R-:W-:Y:S01]  /*0580*/  FFMA R15, R8, R19, R15 ;  /* 0x00000013080f7223 */ /* 0x000fe2000000000f */
[----:B0-----:R-:W-:-:S03]  /*0590*/  IADD3 R10, P2, PT, R10, 0x40, RZ ;  /* 0x000000400a0a7810 */ /* 0x001fc60007f5e0ff */
[----:B------:R-:W-:Y:S01]  /*05a0*/  FFMA R15, R20, R12, R15 ;  /* 0x0000000c140f7223 */ /* 0x000fe2000000000f */
[----:B------:R-:W-:Y:S02]  /*05b0*/  IADD3.X R11, PT, PT, RZ, R11, RZ, P2, !PT ;  /* 0x0000000bff0b7210 */ /* 0x000fe400017fe4ff */
[----:B------:R-:W-:Y:S01]  /*05c0*/  LEA R3, R0, R3, 0x4 ;  /* 0x0000000300037211 */ /* 0x000fe200078e20ff */
[----:B--2---:R-:W-:-:S04]  /*05d0*/  FFMA R15, R22, R7, R15 ;  /* 0x00000007160f7223 */ /* 0x004fc8000000000f */
[----:B------:R-:W-:Y:S01]  /*05e0*/  FFMA R15, R16, R9, R15 ;  /* 0x00000009100f7223 */ /* 0x000fe2000000000f */
[----:B------:R-:W-:Y:S06]  /*05f0*/  @P1 BRA `(.L_x_2) ;  /* 0xfffffff800e41947 */ /* 0x000fec000383ffff */
.L_x_1:
[----:B------:R-:W-:Y:S05]  /*0600*/  @!P0 BRA `(.L_x_0) ;  /* 0x0000000400548947 */ /* 0x000fea0003800000 */
[----:B------:R-:W-:Y:S02]  /*0610*/  ISETP.GE.U32.AND P0, PT, R2, 0x8, PT ;  /* 0x000000080200780c */ /* 0x000fe40003f06070 */
[----:B------:R-:W-:-:S04]  /*0620*/  LOP3.LUT R26, R0, 0x7, RZ, 0xc0, !PT ;  /* 0x00000007001a7812 */ /* 0x000fc800078ec0ff */
[----:B------:R-:W-:-:S07]  /*0630*/  ISETP.NE.AND P1, PT, R26, RZ, PT ;  /* 0x000000ff1a00720c */ /* 0x000fce0003f25270 */
[----:B------:R-:W-:Y:S06]  /*0640*/  @!P0 BRA `(.L_x_3) ;  /* 0x0000000000948947 */ /* 0x000fec0003800000 */
[----:B------:R-:W0:Y:S01]  /*0650*/  LDC.64 R10, c[0x0][0x380] ;  /* 0x0000e000ff0a7b82 */ /* 0x000e220000000a00 */
[----:B------:R-:W-:-:S07]  /*0660*/  IMAD R5, R4, R0, R13 ;  /* 0x0000000004057224 */ /* 0x000fce00078e020d */
[----:B------:R-:W1:Y:S01]  /*0670*/  LDC.64 R2, c[0x0][0x3a0] ;  /* 0x0000e800ff027b82 */ /* 0x000e620000000a00 */
[----:B0-----:R-:W-:-:S05]  /*0680*/  IMAD.WIDE R10, R5, 0x4, R10 ;  /* 0x00000004050a7825 */ /* 0x001fca00078e020a */
[----:B------:R0:W2:Y:S01]  /*0690*/  LDG.E R14, desc[UR8][R10.64] ;  /* 0x000000080a0e7981 */ /* 0x0000a2000c1e1900 */
[----:B------:R-:W-:-:S04]  /*06a0*/  IMAD.WIDE.U32 R16, R0, 0x4, R10 ;  /* 0x0000000400107825 */ /* 0x000fc800078e000a */
[----:B-1----:R-:W-:Y:S01]  /*06b0*/  IMAD.WIDE.U32 R2, R4, 0x4, R2 ;  /* 0x0000000404027825 */ /* 0x002fe200078e0002 */
[----:B------:R1:W3:Y:S03]  /*06c0*/  LDG.E R5, desc[UR8][R16.64] ;  /* 0x0000000810057981 */ /* 0x0002e6000c1e1900 */
[C---:B------:R-:W-:Y:S01]  /*06d0*/  IMAD.WIDE.U32 R24, R0.reuse, 0x4, R16 ;  /* 0x0000000400187825 */ /* 0x040fe200078e0010 */
[----:B------:R-:W2:Y:S04]  /*06e0*/  LDG.E R12, desc[UR8][R2.64] ;  /* 0x00000008020c7981 */ /* 0x000ea8000c1e1900 */
[----:B------:R-:W3:Y:S01]  /*06f0*/  LDG.E R20, desc[UR8][R2.64+0x4] ;  /* 0x0000040802147981 */ /* 0x000ee2000c1e1900 */
[----:B------:R-:W-:-:S03]  /*0700*/  IMAD.WIDE.U32 R18, R0, 0x4, R24 ;  /* 0x0000000400127825 */ /* 0x000fc600078e0018 */
[----:B------:R-:W4:Y:S01]  /*0710*/  LDG.E R21, desc[UR8][R24.64] ;  /* 0x0000000818157981 */ /* 0x000f22000c1e1900 */
[----:B------:R-:W-:-:S03]  /*0720*/  IMAD.WIDE.U32 R8, R0, 0x4, R18 ;  /* 0x0000000400087825 */ /* 0x000fc600078e0012 */
[----:B------:R-:W4:Y:S04]  /*0730*/  LDG.E R22, desc[UR8][R2.64+0x8] ;  /* 0x0000080802167981 */ /* 0x000f28000c1e1900 */
[----:B------:R-:W5:Y:S01]  /*0740*/  LDG.E R18, desc[UR8][R18.64] ;  /* 0x0000000812127981 */ /* 0x000f62000c1e1900 */
[----:B------:R-:W-:-:S03]  /*0750*/  IMAD.WIDE.U32 R6, R0, 0x4, R8 ;  /* 0x0000000400067825 */ /* 0x000fc600078e0008 */
[----:B------:R-:W5:Y:S01]  /*0760*/  LDG.E R23, desc[UR8][R2.64+0xc] ;  /* 0x00000c0802177981 */ /* 0x000f62000c1e1900 */
[----:B0-----:R-:W-:-:S03]  /*0770*/  IMAD.WIDE.U32 R10, R0, 0x4, R6 ;  /* 0x00000004000a7825 */ /* 0x001fc600078e0006 */
[----:B------:R-:W5:Y:S04]  /*0780*/  LDG.E R8, desc[UR8][R8.64] ;  /* 0x0000000808087981 */ /* 0x000f68000c1e1900 */
[----:B------:R-:W5:Y:S01]  /*0790*/  LDG.E R27, desc[UR8][R2.64+0x10] ;  /* 0x00001008021b7981 */ /* 0x000f62000c1e1900 */
[----:B-1----:R-:W-:-:S03]  /*07a0*/  IMAD.WIDE.U32 R16, R0, 0x4, R10 ;  /* 0x0000000400107825 */ /* 0x002fc600078e000a */
[----:B------:R-:W5:Y:S04]  /*07b0*/  LDG.E R6, desc[UR8][R6.64] ;  /* 0x0000000806067981 */ /* 0x000f68000c1e1900 */
[----:B------:R-:W5:Y:S04]  /*07c0*/  LDG.E R29, desc[UR8][R2.64+0x14] ;  /* 0x00001408021d7981 */ /* 0x000f68000c1e1900 */
[----:B------:R-:W5:Y:S04]  /*07d0*/  LDG.E R10, desc[UR8][R10.64] ;  /* 0x000000080a0a7981 */ /* 0x000f68000c1e1900 */
[----:B------:R-:W5:Y:S04]  /*07e0*/  LDG.E R25, desc[UR8][R2.64+0x18] ;  /* 0x0000180802197981 */ /* 0x000f68000c1e1900 */
[----:B------:R-:W5:Y:S04]  /*07f0*/  LDG.E R16, desc[UR8][R16.64] ;  /* 0x0000000810107981 */ /* 0x000f68000c1e1900 */
[----:B------:R-:W5:Y:S01]  /*0800*/  LDG.E R19, desc[UR8][R2.64+0x1c] ;  /* 0x00001c0802137981 */ /* 0x000f62000c1e1900 */
[----:B------:R-:W-:-:S02]  /*0810*/  VIADD R4, R4, 0x8 ;  /* 0x0000000804047836 */ /* 0x000fc40000000000 */
[----:B--2---:R-:W-:-:S04]  /*0820*/  FFMA R12, R14, R12, R15 ;  /* 0x0000000c0e0c7223 */ /* 0x004fc8000000000f */
[----:B---3--:R-:W-:-:S04]  /*0830*/  FFMA R12, R5, R20, R12 ;  /* 0x00000014050c7223 */ /* 0x008fc8000000000c */
[----:B----4-:R-:W-:-:S04]  /*0840*/  FFMA R21, R21, R22, R12 ;  /* 0x0000001615157223 */ /* 0x010fc8000000000c */
[----:B-----5:R-:W-:-:S04]  /*0850*/  FFMA R21, R18, R23, R21 ;  /* 0x0000001712157223 */ /* 0x020fc80000000015 */
[----:B------:R-:W-:-:S04]  /*0860*/  FFMA R21, R8, R27, R21 ;  /* 0x0000001b08157223 */ /* 0x000fc80000000015 */
[----:B------:R-:W-:-:S04]  /*0870*/  FFMA R21, R6, R29, R21 ;  /* 0x0000001d06157223 */ /* 0x000fc80000000015 */
[----:B------:R-:W-:-:S04]  /*0880*/  FFMA R21, R10, R25, R21 ;  /* 0x000000190a157223 */ /* 0x000fc80000000015 */
[----:B------:R-:W-:-:S07]  /*0890*/  FFMA R15, R16, R19, R21 ;  /* 0x00000013100f7223 */ /* 0x000fce0000000015 */
.L_x_3:
        /* <DEDUP_REMOVED lines=8> */
[----:B0-----:R-:W-:-:S04]  /*0920*/  IMAD.WIDE R6, R7, 0x4, R2 ;  /* 0x0000000407067825 */ /* 0x001fc800078e0202 */
[----:B-1----:R-:W-:-:S04]  /*0930*/  IMAD.WIDE.U32 R2, R4, 0x4, R8 ;  /* 0x0000000404027825 */ /* 0x002fc800078e0008 */
[C---:B------:R-:W-:Y:S01]  /*0940*/  IMAD.WIDE.U32 R8, R0.reuse, 0x4, R6 ;  /* 0x0000000400087825 */ /* 0x040fe200078e0006 */
[----:B------:R-:W2:Y:S04]  /*0950*/  LDG.E R12, desc[UR8][R2.64] ;  /* 0x00000008020c7981 */ /* 0x000ea8000c1e1900 */
[----:B------:R-:W2:Y:S01]  /*0960*/  LDG.E R6, desc[UR8][R6.64] ;  /* 0x0000000806067981 */ /* 0x000ea2000c1e1900 */
[----:B------:R-:W-:-:S03]  /*0970*/  IMAD.WIDE.U32 R10, R0, 0x4, R8 ;  /* 0x00000004000a7825 */ /* 0x000fc600078e0008 */
[----:B------:R-:W3:Y:S04]  /*0980*/  LDG.E R9, desc[UR8][R8.64] ;  /* 0x0000000808097981 */ /* 0x000ee8000c1e1900 */
[----:B------:R-:W3:Y:S01]  /*0990*/  LDG.E R14, desc[UR8][R2.64+0x4] ;  /* 0x00000408020e7981 */ /* 0x000ee2000c1e1900 */
[----:B------:R-:W-:-:S03]  /*09a0*/  IMAD.WIDE.U32 R16, R0, 0x4, R10 ;  /* 0x0000000400107825 */ /* 0x000fc600078e000a */
[----:B------:R-:W4:Y:S04]  /*09b0*/  LDG.E R11, desc[UR8][R10.64] ;  /* 0x000000080a0b7981 */ /* 0x000f28000c1e1900 */
[----:B------:R-:W4:Y:S04]  /*09c0*/  LDG.E R18, desc[UR8][R2.64+0x8] ;  /* 0x0000080802127981 */ /* 0x000f28000c1e1900 */
[----:B------:R-:W5:Y:S04]  /*09d0*/  LDG.E R17, desc[UR8][R16.64] ;  /* 0x0000000810117981 */ /* 0x000f68000c1e1900 */
[----:B------:R-:W5:Y:S01]  /*09e0*/  LDG.E R19, desc[UR8][R2.64+0xc] ;  /* 0x00000c0802137981 */ /* 0x000f62000c1e1900 */
[----:B------:R-:W-:Y:S01]  /*09f0*/  IADD3 R4, PT, PT, R4, 0x4, RZ ;  /* 0x0000000404047810 */ /* 0x000fe20007ffe0ff */
[----:B--2---:R-:W-:-:S04]  /*0a00*/  FFMA R12, R6, R12, R15 ;  /* 0x0000000c060c7223 */ /* 0x004fc8000000000f */
[----:B---3--:R-:W-:-:S04]  /*0a10*/  FFMA R12, R9, R14, R12 ;  /* 0x0000000e090c7223 */ /* 0x008fc8000000000c */
[----:B----4-:R-:W-:-:S04]  /*0a20*/  FFMA R12, R11, R18, R12 ;  /* 0x000000120b0c7223 */ /* 0x010fc8000000000c */
[----:B-----5:R-:W-:-:S07]  /*0a30*/  FFMA R15, R17, R19, R12 ;  /* 0x00000013110f7223 */ /* 0x020fce000000000c */
.L_x_4:
[----:B------:R-:W-:Y:S05]  /*0a40*/  @!P1 BRA `(.L_x_0) ;  /* 0x0000000000449947 */ /* 0x000fea0003800000 */
[----:B------:R-:W0:Y:S01]  /*0a50*/  LDC.64 R6, c[0x0][0x3a0] ;  /* 0x0000e800ff067b82 */ /* 0x000e220000000a00 */
[----:B------:R-:W-:Y:S01]  /*0a60*/  IADD3 R8, PT, PT, -R5, RZ, RZ ;  /* 0x000000ff05087210 */ /* 0x000fe20007ffe1ff */
[----:B------:R-:W-:-:S06]  /*0a70*/  IMAD R9, R4, R0, R13 ;  /* 0x0000000004097224 */ /* 0x000fcc00078e020d */
[----:B------:R-:W1:Y:S01]  /*0a80*/  LDC.64 R2, c[0x0][0x380] ;  /* 0x0000e000ff027b82 */ /* 0x000e620000000a00 */
[----:B0-----:R-:W-:-:S03]  /*0a90*/  IMAD.WIDE.U32 R6, R4, 0x4, R6 ;  /* 0x0000000404067825 */ /* 0x001fc600078e0006 */
[----:B------:R-:W-:-:S07]  /*0aa0*/  MOV R10, R6 ;  /* 0x00000006000a7202 */ /* 0x000fce0000000f00 */
.L_x_5:
[----:B-1----:R-:W-:Y:S01]  /*0ab0*/  IMAD.WIDE R4, R9, 0x4, R2 ;  /* 0x0000000409047825 */ /* 0x002fe200078e0202 */
[----:B------:R-:W-:-:S05]  /*0ac0*/  MOV R6, R10 ;  /* 0x0000000a00067202 */ /* 0x000fca0000000f00 */
[----:B------:R-:W2:Y:S04]  /*0ad0*/  LDG.E R4, desc[UR8][R4.64] ;  /* 0x0000000804047981 */ /* 0x000ea8000c1e1900 */
[----:B------:R0:W2:Y:S01]  /*0ae0*/  LDG.E R6, desc[UR8][R6.64] ;  /* 0x0000000806067981 */ /* 0x0000a2000c1e1900 */
[----:B------:R-:W-:Y:S02]  /*0af0*/  IADD3 R8, PT, PT, R8, 0x1, RZ ;  /* 0x0000000108087810 */ /* 0x000fe40007ffe0ff */
[----:B------:R-:W-:Y:S02]  /*0b00*/  IADD3 R10, P1, PT, R10, 0x4, RZ ;  /* 0x000000040a0a7810 */ /* 0x000fe40007f3e0ff */
[----:B------:R-:W-:Y:S02]  /*0b10*/  ISETP.NE.AND P0, PT, R8, RZ, PT ;  /* 0x000000ff0800720c */ /* 0x000fe40003f05270 */
[----:B------:R-:W-:-:S02]  /*0b20*/  IADD3 R9, PT, PT, R9, R0, RZ ;  /* 0x0000000009097210 */ /* 0x000fc40007ffe0ff */
[----:B0-----:R-:W-:Y:S01]  /*0b30*/  IADD3.X R7, PT, PT, RZ, R7, RZ, P1, !PT ;  /* 0x00000007ff077210 */ /* 0x001fe20000ffe4ff */
[----:B--2---:R-:W-:-:S08]  /*0b40*/  FFMA R15, R4, R6, R15 ;  /* 0x00000006040f7223 */ /* 0x004fd0000000000f */
[----:B------:R-:W-:Y:S05]  /*0b50*/  @P0 BRA `(.L_x_5) ;  /* 0xfffffffc00d40947 */ /* 0x000fea000383ffff */
.L_x_0:
[----:B------:R-:W0:Y:S01]  /*0b60*/  LDC.64 R2, c[0x0][0x3a0] ;  /* 0x0000e800ff027b82 */ /* 0x000e220000000a00 */
[----:B------:R-:W1:Y:S01]  /*0b70*/  LDCU UR4, c[0x0][0x3b0] ;  /* 0x00007600ff0477ac */ /* 0x000e620008000800 */
[----:B------:R-:W-:-:S06]  /*0b80*/  MOV R17, 0x1 ;  /* 0x0000000100117802 */ /* 0x000fcc0000000f00 */
[----:B------:R-:W2:Y:S08]  /*0b90*/  LDC.64 R4, c[0x0][0x388] ;  /* 0x0000e200ff047b82 */ /* 0x000eb00000000a00 */
[----:B------:R-:W3:Y:S01]  /*0ba0*/  LDC.64 R6, c[0x0][0x398] ;  /* 0x0000e600ff067b82 */ /* 0x000ee20000000a00 */
[----:B-1----:R-:W-:Y:S01]  /*0bb0*/  UISETP.GE.AND UP0, UPT, UR4, 0x1, UPT ;  /* 0x000000010400788c */ /* 0x002fe2000bf06270 */
[----:B0-----:R-:W-:-:S06]  /*0bc0*/  IMAD.WIDE R2, R13, 0x4, R2 ;  /* 0x000000040d027825 */ /* 0x001fcc00078e0202 */
[----:B------:R-:W-:Y:S08]  /*0bd0*/  BAR.SYNC.DEFER_BLOCKING 0x0 ;  /* 0x0000000000007b1d */ /* 0x000ff00000010000 */
[----:B------:R-:W0:Y:S01]  /*0be0*/  LDC.64 R8, c[0x0][0x390] ;  /* 0x0000e400ff087b82 */ /* 0x000e220000000a00 */
[----:B--2---:R-:W-:-:S04]  /*0bf0*/  IMAD.WIDE R4, R13, 0x4, R4 ;  /* 0x000000040d047825 */ /* 0x004fc800078e0204 */
[C---:B---3--:R-:W-:Y:S01]  /*0c00*/  IMAD.WIDE R6, R13.reuse, 0x4, R6 ;  /* 0x000000040d067825 */ /* 0x048fe200078e0206 */
[----:B------:R1:W-:Y:S03]  /*0c10*/  STG.E desc[UR8][R2.64], R15 ;  /* 0x0000000f02007986 */ /* 0x0003e6000c101908 */
[----:B0-----:R-:W-:Y:S01]  /*0c20*/  IMAD.WIDE R8, R13, 0x4, R8 ;  /* 0x000000040d087825 */ /* 0x001fe200078e0208 */
[----:B-1----:R-:W-:Y:S06]  /*0c30*/  BRA.U !UP0, `(.L_x_6) ;  /* 0x0000000908cc7547 */ /* 0x002fec000b800000 */
[----:B------:R-:W-:Y:S01]  /*0c40*/  HFMA2 R0, -RZ, RZ, 0, 5.9604644775390625e-08 ;  /* 0x00000001ff007431 */ /* 0x000fe200000001ff */
[----:B------:R-:W-:Y:S01]  /*0c50*/  MOV R17, 0x1 ;  /* 0x0000000100117802 */ /* 0x000fe20000000f00 */
[----:B------:R-:W0:Y:S01]  /*0c60*/  LDCU UR5, c[0x0][0x3b4] ;  /* 0x00007680ff0577ac */ /* 0x000e220008000800 */
[----:B------:R-:W-:-:S12]  /*0c70*/  UIADD3 UR4, UPT, UPT, -UR4, URZ, URZ ;  /* 0x000000ff04047290 */ /* 0x000fd8000fffe1ff */
.L_x_23:
[----:B------:R-:W-:Y:S01]  /*0c80*/  LOP3.LUT P0, RZ, R0, 0xff, RZ, 0xc0, !PT ;  /* 0x000000ff00ff7812 */ /* 0x000fe2000780c0ff */
[----:B------:R-:W-:Y:S01]  /*0c90*/  BSSY.RECONVERGENT B2, `(.L_x_7) ;  /* 0x00000a4000027945 */ /* 0x000fe20003800200 */
[----:B------:R-:W-:-:S11]  /*0ca0*/  PRMT R0, RZ, 0x7610, R0 ;  /* 0x00007610ff007816 */ /* 0x000fd60000000000 */
[----:B-1----:R-:W-:Y:S05]  /*0cb0*/  @!P0 BRA `(.L_x_8) ;  /* 0x0000000800848947 */ /* 0x002fea0003800000 */
[----:B------:R-:W-:Y:S01]  /*0cc0*/  ISETP.GE.AND P0, PT, R13, R17, PT ;  /* 0x000000110d00720c */ /* 0x000fe20003f06270 */
[----:B------:R-:W-:Y:S01]  /*0cd0*/  BSSY.RECONVERGENT B3, `(.L_x_9) ;  /* 0x0000040000037945 */ /* 0x000fe20003800200 */
[----:B------:R-:W-:Y:S02]  /*0ce0*/  HFMA2 R20, -RZ, RZ, 0, 0 ;  /* 0x00000000ff147431 */ /* 0x000fe400000001ff */
[----:B------:R-:W-:Y:S01]  /*0cf0*/  IMAD.SHL.U32 R14, R17, 0x2, RZ ;  /* 0x00000002110e7824 */ /* 0x000fe200078e00ff */
[----:B------:R-:W-:-:S08]  /*0d00*/  CS2R R22, SRZ ;  /* 0x0000000000167805 */ /* 0x000fd0000001ff00 */
[----:B------:R-:W-:Y:S05]  /*0d10*/  @!P0 BRA `(.L_x_10) ;  /* 0x0000000000ec8947 */ /* 0x000fea0003800000 */
[----:B------:R-:W1:Y:S01]  /*0d20*/  LDC.64 R10, c[0x0][0x3a0] ;  /* 0x0000e800ff0a7b82 */ /* 0x000e620000000a00 */
[----:B------:R-:W-:-:S07]  /*0d30*/  ISETP.GE.AND P0, PT, R13, R14, PT ;  /* 0x0000000e0d00720c */ /* 0x000fce0003f06270 */
[----:B------:R-:W2:Y:S08]  /*0d40*/  LDC.64 R18, c[0x0][0x390] ;  /* 0x0000e400ff127b82 */ /* 0x000eb00000000a00 */
[----:B------:R-:W3:Y:S01]  /*0d50*/  LDC.64 R28, c[0x0][0x398] ;  /* 0x0000e600ff1c7b82 */ /* 0x000ee20000000a00 */
[----:B------:R-:W-:Y:S05]  /*0d60*/  @P0 BRA `(.L_x_11) ;  /* 0x0000000000680947 */ /* 0x000fea0003800000 */
[----:B------:R-:W-:Y:S01]  /*0d70*/  IADD3 R23, PT, PT, R13, -R17, RZ ;  /* 0x800000110d177210 */ /* 0x000fe20007ffe0ff */
[----:B------:R-:W4:Y:S04]  /*0d80*/  LDG.E R0, desc[UR8][R4.64] ;  /* 0x0000000804007981 */ /* 0x000f28000c1e1900 */
[----:B--2---:R-:W-:-:S06]  /*0d90*/  IMAD.WIDE R18, R23, 0x4, R18 ;  /* 0x0000000417127825 */ /* 0x004fcc00078e0212 */
[----:B------:R-:W2:Y:S01]  /*0da0*/  LDG.E R19, desc[UR8][R18.64] ;  /* 0x0000000812137981 */ /* 0x000ea2000c1e1900 */
[----:B------:R-:W-:Y:S01]  /*0db0*/  BSSY.RECONVERGENT B4, `(.L_x_12) ;  /* 0x000000d000047945 */ /* 0x000fe20003800200 */
[----:B--2---:R-:W2:Y:S08]  /*0dc0*/  MUFU.RCP R12, R19 ;  /* 0x00000013000c7308 */ /* 0x004eb00000001000 */
[----:B----4-:R-:W4:Y:S01]  /*0dd0*/  FCHK P0, R0, R19 ;  /* 0x0000001300007302 */ /* 0x010f220000000000 */
[----:B--2---:R-:W-:-:S04]  /*0de0*/  FFMA R21, -R19, R12, 1 ;  /* 0x3f80000013157423 */ /* 0x004fc8000000010c */
[----:B------:R-:W-:-:S04]  /*0df0*/  FFMA R21, R12, R21, R12 ;  /* 0x000000150c157223 */ /* 0x000fc8000000000c */
[----:B------:R-:W-:-:S04]  /*0e00*/  FFMA R12, R0, R21, RZ ;  /* 0x00000015000c7223 */ /* 0x000fc800000000ff */
[----:B------:R-:W-:-:S04]  /*0e10*/  FFMA R16, -R19, R12, R0 ;  /* 0x0000000c13107223 */ /* 0x000fc80000000100 */
[----:B------:R-:W-:Y:S01]  /*0e20*/  FFMA R12, R21, R16, R12 ;  /* 0x00000010150c7223 */ /* 0x000fe2000000000c */
[----:B----4-:R-:W-:Y:S06]  /*0e30*/  @!P0 BRA `(.L_x_13) ;  /* 0x0000000000108947 */ /* 0x010fec0003800000 */
[----:B------:R-:W-:Y:S02]  /*0e40*/  MOV R21, R19 ;  /* 0x0000001300157202 */ /* 0x000fe40000000f00 */
[----:B------:R-:W-:-:S07]  /*0e50*/  MOV R12, 0xe70 ;  /* 0x00000e70000c7802 */ /* 0x000fce0000000f00 */
[----:B01-3--:R-:W-:Y:S05]  /*0e60*/  CALL.REL.NOINC `($__internal_0_$__cuda_sm3x_div_rn_noftz_f32_slowpath) ;  /* 0x0000001400f47944 */ /* 0x00bfea0003c00000 */
[----:B------:R-:W-:-:S07]  /*0e70*/  MOV R12, R0 ;  /* 0x00000000000c7202 */ /* 0x000fce0000000f00 */
.L_x_13:
[----:B0-----:R-:W-:Y:S05]  /*0e80*/  BSYNC.RECONVERGENT B4 ;  /* 0x0000000000047941 */ /* 0x001fea0003800200 */
.L_x_12:
[----:B---3--:R-:W-:-:S04]  /*0e90*/  IMAD.WIDE R28, R23, 0x4, R28 ;  /* 0x00000004171c7825 */ /* 0x008fc800078e021c */
[----:B-1----:R-:W-:Y:S02]  /*0ea0*/  IMAD.WIDE R10, R23, 0x4, R10 ;  /* 0x00000004170a7825 */ /* 0x002fe400078e020a */
[----:B------:R-:W2:Y:S04]  /*0eb0*/  LDG.E R29, desc[UR8][R28.64] ;  /* 0x000000081c1d7981 */ /* 0x000ea8000c1e1900 */
[----:B------:R-:W3:Y:S01]  /*0ec0*/  LDG.E R11, desc[UR8][R10.64] ;  /* 0x000000080a0b7981 */ /* 0x000ee2000c1e1900 */
[----:B------:R-:W-:Y:S02]  /*0ed0*/  HFMA2 R23, -RZ, RZ, 0, 0 ;  /* 0x00000000ff177431 */ /* 0x000fe400000001ff */
[-C--:B--2---:R-:W-:Y:S01]  /*0ee0*/  FMUL R22, R29, R12.reuse ;  /* 0x0000000c1d167220 */ /* 0x084fe20000400000 */
[----:B---3--:R-:W-:Y:S01]  /*0ef0*/  FMUL R20, R11, R12 ;  /* 0x0000000c0b147220 */ /* 0x008fe20000400000 */
[----:B------:R-:W-:Y:S06]  /*0f00*/  BRA `(.L_x_10) ;  /* 0x0000000000707947 */ /* 0x000fec0003800000 */
.L_x_11:
        /* <DEDUP_REMOVED lines=17> */
.L_x_15:
[----:B0-----:R-:W-:Y:S05]  /*1020*/  BSYNC.RECONVERGENT B4 ;  /* 0x0000000000047941 */ /* 0x001fea0003800200 */
.L_x_14:
[----:B------:R-:W0:Y:S01]  /*1030*/  LDC.64 R18, c[0x0][0x388] ;  /* 0x0000e200ff127b82 */ /* 0x000e220000000a00 */
[----:B---3--:R-:W-:-:S04]  /*1040*/  IMAD.WIDE R28, R23, 0x4, R28 ;  /* 0x00000004171c7825 */ /* 0x008fc800078e021c */
[C---:B-1----:R-:W-:Y:S02]  /*1050*/  IMAD.WIDE R10, R23.reuse, 0x4, R10 ;  /* 0x00000004170a7825 */ /* 0x042fe400078e020a */
[----:B------:R-:W2:Y:S04]  /*1060*/  LDG.E R29, desc[UR8][R28.64] ;  /* 0x000000081c1d7981 */ /* 0x000ea8000c1e1900 */
[----:B------:R-:W3:Y:S01]  /*1070*/  LDG.E R11, desc[UR8][R10.64] ;  /* 0x000000080a0b7981 */ /* 0x000ee2000c1e1900 */
[----:B0-----:R-:W-:-:S06]  /*1080*/  IMAD.WIDE R18, R23, 0x4, R18 ;  /* 0x0000000417127825 */ /* 0x001fcc00078e0212 */
[----:B------:R-:W4:Y:S01]  /*1090*/  LDG.E R19, desc[UR8][R18.64] ;  /* 0x0000000812137981 */ /* 0x000f22000c1e1900 */
[-C--:B--2---:R-:W-:Y:S01]  /*10a0*/  FMUL R22, R29, R12.reuse ;  /* 0x0000000c1d167220 */ /* 0x084fe20000400000 */
[-C--:B---3--:R-:W-:Y:S01]  /*10b0*/  FMUL R20, R11, R12.reuse ;  /* 0x0000000c0b147220 */ /* 0x088fe20000400000 */
[----:B----4-:R-:W-:-:S07]  /*10c0*/  FMUL R23, R19, -R12 ;  /* 0x8000000c13177220 */ /* 0x010fce0000400000 */
.L_x_10:
[----:B0-----:R-:W-:Y:S05]  /*10d0*/  BSYNC.RECONVERGENT B3 ;  /* 0x0000000000037941 */ /* 0x001fea0003800200 */
.L_x_9:
[----:B------:R-:W0:Y:S01]  /*10e0*/  LDC R19, c[0x0][0x3b4] ;  /* 0x0000ed00ff137b82 */ /* 0x000e220000000800 */
[----:B------:R-:W-:Y:S01]  /*10f0*/  IADD3 R10, PT, PT, R13, R17, RZ ;  /* 0x000000110d0a7210 */ /* 0x000fe20007ffe0ff */
[----:B------:R-:W-:Y:S01]  /*1100*/  BSSY.RECONVERGENT B3, `(.L_x_16) ;  /* 0x000003a000037945 */ /* 0x000fe20003800200 */
[----:B------:R-:W-:Y:S02]  /*1110*/  HFMA2 R11, -RZ, RZ, 0, 0 ;  /* 0x00000000ff0b7431 */ /* 0x000fe400000001ff */
[----:B------:R-:W-:Y:S01]  /*1120*/  IMAD.MOV.U32 R0, RZ, RZ, RZ ;  /* 0x000000ffff007224 */ /* 0x000fe200078e00ff */
[----:B------:R-:W-:Y:S02]  /*1130*/  MOV R12, RZ ;  /* 0x000000ff000c7202 */ /* 0x000fe40000000f00 */
[----:B0-----:R-:W-:-:S13]  /*1140*/  ISETP.GE.AND P0, PT, R10, R19, PT ;  /* 0x000000130a00720c */ /* 0x001fda0003f06270 */
[----:B------:R-:W-:Y:S05]  /*1150*/  @P0 BRA `(.L_x_17) ;  /* 0x0000000000d00947 */ /* 0x000fea0003800000 */
[----:B------:R-:W-:-:S04]  /*1160*/  IADD3 R0, PT, PT, R17, R10, RZ ;  /* 0x0000000a11007210 */ /* 0x000fc80007ffe0ff */
[----:B------:R-:W-:-:S13]  /*1170*/  ISETP.GE.AND P0, PT, R0, R19, PT ;  /* 0x000000130000720c */ /* 0x000fda0003f06270 */
[----:B------:R-:W-:Y:S05]  /*1180*/  @!P0 BRA `(.L_x_18) ;  /* 0x0000000000608947 */ /* 0x000fea0003800000 */
[----:B------:R-:W-:Y:S01]  /*1190*/  IMAD.WIDE R18, R17, 0x4, R8 ;  /* 0x0000000411127825 */ /* 0x000fe200078e0208 */
[----:B------:R-:W2:Y:S05]  /*11a0*/  LDG.E R0, desc[UR8][R6.64] ;  /* 0x0000000806007981 */ /* 0x000eaa000c1e1900 */
[----:B------:R-:W3:Y:S01]  /*11b0*/  LDG.E R19, desc[UR8][R18.64] ;  /* 0x0000000812137981 */ /* 0x000ee2000c1e1900 */
[----:B------:R-:W-:Y:S01]  /*11c0*/  BSSY.RECONVERGENT B4, `(.L_x_19) ;  /* 0x000000d000047945 */ /* 0x000fe20003800200 */
[----:B---3--:R-:W0:Y:S08]  /*11d0*/  MUFU.RCP R12, R19 ;  /* 0x00000013000c7308 */ /* 0x008e300000001000 */
[----:B--2---:R-:W1:Y:S01]  /*11e0*/  FCHK P0, R0, R19 ;  /* 0x0000001300007302 */ /* 0x004e620000000000 */
[----:B0-----:R-:W-:-:S04]  /*11f0*/  FFMA R21, -R19, R12, 1 ;  /* 0x3f80000013157423 */ /* 0x001fc8000000010c */
[----:B------:R-:W-:-:S04]  /*1200*/  FFMA R21, R12, R21, R12 ;  /* 0x000000150c157223 */ /* 0x000fc8000000000c */
[----:B------:R-:W-:-:S04]  /*1210*/  FFMA R12, R0, R21, RZ ;  /* 0x00000015000c7223 */ /* 0x000fc800000000ff */
[----:B------:R-:W-:-:S04]  /*1220*/  FFMA R16, -R19, R12, R0 ;  /* 0x0000000c13107223 */ /* 0x000fc80000000100 */
[----:B------:R-:W-:Y:S01]  /*1230*/  FFMA R12, R21, R16, R12 ;  /* 0x00000010150c7223 */ /* 0x000fe2000000000c */
[----:B-1----:R-:W-:Y:S06]  /*1240*/  @!P0 BRA `(.L_x_20) ;  /* 0x0000000000108947 */ /* 0x002fec0003800000 */
[----:B------:R-:W-:Y:S02]  /*1250*/  MOV R21, R19 ;  /* 0x0000001300157202 */ /* 0x000fe40000000f00 */
[----:B------:R-:W-:-:S07]  /*1260*/  MOV R12, 0x1280 ;  /* 0x00001280000c7802 */ /* 0x000fce0000000f00 */
[----:B------:R-:W-:Y:S05]  /*1270*/  CALL.REL.NOINC `($__internal_0_$__cuda_sm3x_div_rn_noftz_f32_slowpath) ;  /* 0x0000001000f07944 */ /* 0x000fea0003c00000 */
[----:B------:R-:W-:-:S07]  /*1280*/  MOV R12, R0 ;  /* 0x00000000000c7202 */ /* 0x000fce0000000f00 */
.L_x_20:
[----:B------:R-:W-:Y:S05]  /*1290*/  BSYNC.RECONVERGENT B4 ;  /* 0x0000000000047941 */ /* 0x000fea0003800200 */
.L_x_19:
[----:B------:R-:W-:-:S04]  /*12a0*/  IMAD.WIDE R24, R17, 0x4, R4 ;  /* 0x0000000411187825 */ /* 0x000fc800078e0204 */
[----:B------:R-:W-:Y:S02]  /*12b0*/  IMAD.WIDE R18, R17, 0x4, R2 ;  /* 0x0000000411127825 */ /* 0x000fe400078e0202 */
[----:B------:R-:W2:Y:S04]  /*12c0*/  LDG.E R25, desc[UR8][R24.64] ;  /* 0x0000000818197981 */ /* 0x000ea8000c1e1900 */
[----:B------:R-:W3:Y:S01]  /*12d0*/  LDG.E R19, desc[UR8][R18.64] ;  /* 0x0000000812137981 */ /* 0x000ee2000c1e1900 */
[-C--:B--2---:R-:W-:Y:S01]  /*12e0*/  FMUL R0, R25, R12.reuse ;  /* 0x0000000c19007220 */ /* 0x084fe20000400000 */
[----:B---3--:R-:W-:Y:S01]  /*12f0*/  FMUL R12, R19, R12 ;  /* 0x0000000c130c7220 */ /* 0x008fe20000400000 */
[----:B------:R-:W-:Y:S06]  /*1300*/  BRA `(.L_x_17) ;  /* 0x0000000000647947 */ /* 0x000fec0003800000 */
.L_x_18:
[----:B------:R-:W-:Y:S01]  /*1310*/  IMAD.WIDE R18, R17, 0x4, R8 ;  /* 0x0000000411127825 */ /* 0x000fe200078e0208 */
[----:B------:R-:W2:Y:S04]  /*1320*/  LDG.E R0, desc[UR8][R6.64] ;  /* 0x0000000806007981 */ /* 0x000ea8000c1e1900 */
        /* <DEDUP_REMOVED lines=10> */
[----:B------:R-:W-:-:S07]  /*13d0*/  MOV R12, 0x13f0 ;  /* 0x000013f0000c7802 */ /* 0x000fce0000000f00 */
[----:B------:R-:W-:Y:S05]  /*13e0*/  CALL.REL.NOINC `($__internal_0_$__cuda_sm3x_div_rn_noftz_f32_slowpath) ;  /* 0x0000001000947944 */ /* 0x000fea0003c00000 */
[----:B------:R-:W-:-:S07]  /*13f0*/  MOV R12, R0 ;  /* 0x00000000000c7202 */ /* 0x000fce0000000f00 */
.L_x_22:
[----:B------:R-:W-:Y:S05]  /*1400*/  BSYNC.RECONVERGENT B4 ;  /* 0x0000000000047941 */ /* 0x000fea0003800200 */
.L_x_21:
[----:B------:R-:W-:-:S04]  /*1410*/  IMAD.WIDE R26, R17, 0x4, R6 ;  /* 0x00000004111a7825 */ /* 0x000fc800078e0206 */
[C---:B------:R-:W-:Y:S02]  /*1420*/  IMAD.WIDE R18, R17.reuse, 0x4, R4 ;  /* 0x0000000411127825 */ /* 0x040fe400078e0204 */
[----:B------:R-:W2:Y:S02]  /*1430*/  LDG.E R27, desc[UR8][R26.64] ;  /* 0x000000081a1b7981 */ /* 0x000ea4000c1e1900 */
[----:B------:R-:W-:Y:S02]  /*1440*/  IMAD.WIDE R24, R17, 0x4, R2 ;  /* 0x0000000411187825 */ /* 0x000fe400078e0202 */
[----:B------:R-:W3:Y:S04]  /*1450*/  LDG.E R19, desc[UR8][R18.64] ;  /* 0x0000000812137981 */ /* 0x000ee8000c1e1900 */
[----:B------:R-:W4:Y:S01]  /*1460*/  LDG.E R25, desc[UR8][R24.64] ;  /* 0x0000000818197981 */ /* 0x000f22000c1e1900 */
[-C--:B--2---:R-:W-:Y:S01]  /*1470*/  FMUL R11, R27, -R12.reuse ;  /* 0x8000000c1b0b7220 */ /* 0x084fe20000400000 */
[-C--:B---3--:R-:W-:Y:S01]  /*1480*/  FMUL R0, R19, R12.reuse ;  /* 0x0000000c13007220 */ /* 0x088fe20000400000 */
[----:B----4-:R-:W-:-:S07]  /*1490*/  FMUL R12, R25, R12 ;  /* 0x0000000c190c7220 */ /* 0x010fce0000400000 */
.L_x_17:
[----:B------:R-:W-:Y:S05]  /*14a0*/  BSYNC.RECONVERGENT B3 ;  /* 0x0000000000037941 */ /* 0x000fea0003800200 */
.L_x_16:
[----:B------:R-:W2:Y:S01]  /*14b0*/  LDG.E R19, desc[UR8][R8.64] ;  /* 0x0000000808137981 */ /* 0x000ea2000c1e1900 */
[C---:B------:R-:W-:Y:S02]  /*14c0*/  IMAD R21, R17.reuse, -0x4, R13 ;  /* 0xfffffffc11157824 */ /* 0x040fe400078e020d */
[----:B------:R-:W-:Y:S01]  /*14d0*/  HFMA2 R16, -RZ, RZ, 0, 1.1920928955078125e-07 ;  /* 0x00000002ff107431 */ /* 0x000fe200000001ff */
[----:B------:R-:W-:Y:S01]  /*14e0*/  IADD3 R17, PT, PT, R17, R10, RZ ;  /* 0x0000000a11117210 */ /* 0x000fe20007ffe0ff */
[----:B------:R-:W-:Y:S01]  /*14f0*/  FADD R15, R15, -R20 ;  /* 0x800000140f0f7221 */ /* 0x000fe20000000000 */
[----:B------:R-:W-:Y:S02]  /*1500*/  IADD3 R25, PT, PT, R14, R21, RZ ;  /* 0x000000150e197210 */ /* 0x000fe40007ffe0ff */
[----:B------:R-:W-:Y:S01]  /*1510*/  ISETP.GE.AND P2, PT, R21, UR5, PT ;  /* 0x0000000515007c0c */ /* 0x000fe2000bf46270 */
[----:B------:R-:W-:Y:S01]  /*1520*/  FADD R15, R15, -R12 ;  /* 0x8000000c0f0f7221 */ /* 0x000fe20000000000 */
[----:B------:R-:W-:-:S02]  /*1530*/  ISETP.GE.AND P1, PT, R25, UR5, PT ;  /* 0x0000000519007c0c */ /* 0x000fc4000bf26270 */
[----:B------:R-:W-:Y:S02]  /*1540*/  ISETP.GT.AND P2, PT, R21, -0x1, !P2 ;  /* 0xffffffff1500780c */ /* 0x000fe40005744270 */
[----:B------:R-:W-:Y:S02]  /*1550*/  ISETP.GT.AND P1, PT, R25, -0x1, !P1 ;  /* 0xffffffff1900780c */ /* 0x000fe40004f24270 */
[----:B------:R-:W-:Y:S02]  /*1560*/  IADD3 R25, PT, PT, R14, R25, RZ ;  /* 0x000000190e197210 */ /* 0x000fe40007ffe0ff */
[----:B------:R-:W-:Y:S02]  /*1570*/  SEL R10, RZ, 0x1, !P1 ;  /* 0x00000001ff0a7807 */ /* 0x000fe40004800000 */
[----:B------:R-:W-:-:S04]  /*1580*/  ISETP.GE.AND P0, PT, R25, UR5, PT ;  /* 0x0000000519007c0c */ /* 0x000fc8000bf06270 */
[----:B------:R-:W-:-:S03]  /*1590*/  ISETP.GT.AND P0, PT, R25, -0x1, !P0 ;  /* 0xffffffff1900780c */ /* 0x000fc60004704270 */
[----:B------:R-:W-:Y:S02]  /*15a0*/  @!P1 IADD3 R16, PT, PT, RZ, 0x1, RZ ;  /* 0x00000001ff109810 */ /* 0x000fe40007ffe0ff */
[----:B------:R-:W-:Y:S01]  /*15b0*/  @!P2 IADD3 R16, PT, PT, R10, RZ, RZ ;  /* 0x000000ff0a10a210 */ /* 0x000fe20007ffe0ff */
[----:B------:R-:W-:Y:S01]  /*15c0*/  IMAD.IADD R10, R14, 0x1, R17 ;  /* 0x000000010e0a7824 */ /* 0x000fe200078e0211 */
[----:B------:R-:W-:-:S04]  /*15d0*/  ISETP.GE.AND P1, PT, R17, UR5, PT ;  /* 0x0000000511007c0c */ /* 0x000fc8000bf26270 */
[----:B------:R-:W-:Y:S02]  /*15e0*/  ISETP.GT.AND P1, PT, R17, -0x1, !P1 ;  /* 0xffffffff1100780c */ /* 0x000fe40004f24270 */
[----:B------:R-:W-:Y:S02]  /*15f0*/  ISETP.GE.AND P2, PT, R10, UR5, PT ;  /* 0x000000050a007c0c */ /* 0x000fe4000bf46270 */
[C---:B------:R-:W-:Y:S02]  /*1600*/  IADD3 R17, PT, PT, R16.reuse, 0x1, RZ ;  /* 0x0000000110117810 */ /* 0x040fe40007ffe0ff */
[----:B------:R-:W-:Y:S02]  /*1610*/  @!P0 IADD3 R17, PT, PT, R16, RZ, RZ ;  /* 0x000000ff10118210 */ /* 0x000fe40007ffe0ff */
[----:B------:R-:W-:Y:S02]  /*1620*/  ISETP.GT.AND P0, PT, R10, -0x1, !P2 ;  /* 0xffffffff0a00780c */ /* 0x000fe40005704270 */
[----:B------:R-:W-:-:S03]  /*1630*/  IADD3 R10, PT, PT, R17, 0x1, RZ ;  /* 0x00000001110a7810 */ /* 0x000fc60007ffe0ff */
[----:B------:R-:W-:Y:S02]  /*1640*/  @!P1 IADD3 R10, PT, PT, R17, RZ, RZ ;  /* 0x000000ff110a9210 */ /* 0x000fe40007ffe0ff */
[----:B------:R-:W-:Y:S02]  /*1650*/  MOV R17, R14 ;  /* 0x0000000e00117202 */ /* 0x000fe40000000f00 */
[----:B------:R-:W-:-:S04]  /*1660*/  IADD3 R16, PT, PT, R10, 0x1, RZ ;  /* 0x000000010a107810 */ /* 0x000fc80007ffe0ff */
[----:B------:R-:W-:-:S04]  /*1670*/  @!P0 IADD3 R16, PT, PT, R10, RZ, RZ ;  /* 0x000000ff0a108210 */ /* 0x000fc80007ffe0ff */
[----:B------:R-:W-:-:S04]  /*1680*/  ISETP.GT.U32.AND P0, PT, R16, 0x2, PT ;  /* 0x000000021000780c */ /* 0x000fc80003f04070 */
[----:B------:R-:W-:Y:S01]  /*1690*/  SEL R10, RZ, 0x1, !P0 ;  /* 0x00000001ff0a7807 */ /* 0x000fe20004000000 */
[----:B--2---:R-:W-:-:S04]  /*16a0*/  FADD R19, R19, -R22 ;  /* 0x8000001613137221 */ /* 0x004fc80000000000 */
[--C-:B------:R-:W-:Y:S01]  /*16b0*/  FADD R19, R19, -R0.reuse ;  /* 0x8000000013137221 */ /* 0x100fe20000000000 */
[----:B------:R-:W-:-:S07]  /*16c0*/  PRMT R0, R10, 0x7610, R0 ;  /* 0x000076100a007816 */ /* 0x000fce0000000000 */
.L_x_8:
[----:B0-----:R-:W-:Y:S05]  /*16d0*/  BSYNC.RECONVERGENT B2 ;  /* 0x0000000000027941 */ /* 0x001fea0003800200 */
.L_x_7:
[----:B------:R-:W-:Y:S01]  /*16e0*/  BAR.SYNC.DEFER_BLOCKING 0x0 ;  /* 0x0000000000007b1d */ /* 0x000fe20000010000 */
[----:B------:R-:W-:-:S04]  /*16f0*/  UIADD3 UR4, UPT, UPT, UR4, 0x1, URZ ;  /* 0x0000000104047890 */ /* 0x000fc8000fffe0ff */
[----:B------:R-:W-:Y:S01]  /*1700*/  UISETP.NE.AND UP0, UPT, UR4, URZ, UPT ;  /* 0x000000ff0400728c */ /* 0x000fe2000bf05270 */
[----:B------:R1:W-:Y:S04]  /*1710*/  STG.E desc[UR8][R4.64], R23 ;  /* 0x0000001704007986 */ /* 0x0003e8000c101908 */
[----:B------:R1:W-:Y:S04]  /*1720*/  STG.E desc[UR8][R8.64], R19 ;  /* 0x0000001308007986 */ /* 0x0003e8000c101908 */
[----:B------:R1:W-:Y:S04]  /*1730*/  STG.E desc[UR8][R6.64], R11 ;  /* 0x0000000b06007986 */ /* 0x0003e8000c101908 */
[----:B------:R1:W-:Y:S01]  /*1740*/  STG.E desc[UR8][R2.64], R15 ;  /* 0x0000000f02007986 */ /* 0x0003e2000c101908 */
[----:B------:R-:W-:Y:S05]  /*1750*/  BRA.U UP0, `(.L_x_23) ;  /* 0xfffffff500487547 */ /* 0x000fea000b83ffff */
[----:B------:R-:W-:-:S13]  /*1760*/  ISETP.NE.AND P0, PT, R16, 0x1, PT ;  /* 0x000000011000780c */ /* 0x000fda0003f05270 */
.L_x_6:
[----:B------:R-:W-:Y:S04]  /*1770*/  BSSY.RECONVERGENT B2, `(.L_x_24) ;  /* 0x0000039000027945 */ /* 0x000fe80003800200 */
[----:B------:R-:W-:Y:S05]  /*1780*/  @P0 BRA `(.L_x_25) ;  /* 0x0000000000080947 */ /* 0x000fea0003800000 */
[----:B------:R0:W5:Y:S01]  /*1790*/  LDG.E R21, desc[UR8][R8.64] ;  /* 0x0000000808157981 */ /* 0x000162000c1e1900 */
[----:B------:R-:W-:Y:S05]  /*17a0*/  BRA `(.L_x_26) ;  /* 0x0000000000d47947 */ /* 0x000fea0003800000 */
.L_x_25:
[----:B------:R-:W-:-:S13]  /*17b0*/  ISETP.GE.AND P0, PT, R13, R17, PT ;  /* 0x000000110d00720c */ /* 0x000fda0003f06270 */
[----:B------:R-:W-:Y:S05]  /*17c0*/  @P0 BRA `(.L_x_27) ;  /* 0x0000000000600947 */ /* 0x000fea0003800000 */
[----:B-1----:R-:W-:Y:S01]  /*17d0*/  IMAD.WIDE R10, R17, 0x4, R8 ;  /* 0x00000004110a7825 */ /* 0x002fe200078e0208 */
        /* <DEDUP_REMOVED lines=14> */
.L_x_29:
[----:B------:R-:W-:Y:S05]  /*18c0*/  BSYNC.RECONVERGENT B3 ;  /* 0x0000000000037941 */ /* 0x000fea0003800200 */
.L_x_28:
[C---:B------:R-:W-:Y:S01]  /*18d0*/  IMAD.WIDE R2, R17.reuse, 0x4, R2 ;  /* 0x0000000411027825 */ /* 0x040fe200078e0202 */
[----:B------:R-:W2:Y:S03]  /*18e0*/  LDG.E R9, desc[UR8][R8.64] ;  /* 0x0000000808097981 */ /* 0x000ea6000c1e1900 */
[----:B------:R-:W-:Y:S02]  /*18f0*/  IMAD.WIDE R4, R17, 0x4, R4 ;  /* 0x0000000411047825 */ /* 0x000fe400078e0204 */
[----:B------:R-:W3:Y:S04]  /*1900*/  LDG.E R2, desc[UR8][R2.64] ;  /* 0x0000000802027981 */ /* 0x000ee8000c1e1900 */
[----:B------:R-:W2:Y:S01]  /*1910*/  LDG.E R4, desc[UR8][R4.64] ;  /* 0x0000000804047981 */ /* 0x000ea2000c1e1900 */
[-C--:B---3--:R-:W-:Y:S01]  /*1920*/  FFMA R15, R2, -R12.reuse, R15 ;  /* 0x8000000c020f7223 */ /* 0x088fe2000000000f */
[----:B--2---:R-:W-:Y:S01]  /*1930*/  FFMA R21, R4, -R12, R9 ;  /* 0x8000000c04157223 */ /* 0x004fe20000000009 */
[----:B------:R-:W-:Y:S06]  /*1940*/  BRA `(.L_x_26) ;  /* 0x00000000006c7947 */ /* 0x000fec0003800000 */
.L_x_27:
[----:B-1----:R-:W0:Y:S01]  /*1950*/  LDC.64 R2, c[0x0][0x390] ;  /* 0x0000e400ff027b82 */ /* 0x002e220000000a00 */
[----:B------:R-:W-:Y:S01]  /*1960*/  IADD3 R17, PT, PT, R13, -R17, RZ ;  /* 0x800000110d117210 */ /* 0x000fe20007ffe0ff */
[----:B------:R-:W2:Y:S04]  /*1970*/  LDG.E R0, desc[UR8][R4.64] ;  /* 0x0000000804007981 */ /* 0x000ea8000c1e1900 */
[----:B0-----:R-:W-:-:S05]  /*1980*/  IMAD.WIDE R2, R17, 0x4, R2 ;  /* 0x0000000411027825 */ /* 0x001fca00078e0202 */
        /* <DEDUP_REMOVED lines=13> */
.L_x_31:
[----:B------:R-:W-:Y:S05]  /*1a60*/  BSYNC.RECONVERGENT B3 ;  /* 0x0000000000037941 */ /* 0x000fea0003800200 */
.L_x_30:
[----:B------:R-:W0:Y:S01]  /*1a70*/  LDC.64 R2, c[0x0][0x3a0] ;  /* 0x0000e800ff027b82 */ /* 0x000e220000000a00 */
[----:B------:R-:W2:Y:S07]  /*1a80*/  LDG.E R9, desc[UR8][R8.64] ;  /* 0x0000000808097981 */ /* 0x000eae000c1e1900 */
[----:B------:R-:W1:Y:S01]  /*1a90*/  LDC.64 R4, c[0x0][0x398] ;  /* 0x0000e600ff047b82 */ /* 0x000e620000000a00 */
[----:B0-----:R-:W-:-:S06]  /*1aa0*/  IMAD.WIDE R2, R17, 0x4, R2 ;  /* 0x0000000411027825 */ /* 0x001fcc00078e0202 */
[----:B------:R-:W3:Y:S01]  /*1ab0*/  LDG.E R2, desc[UR8][R2.64] ;  /* 0x0000000802027981 */ /* 0x000ee2000c1e1900 */
[----:B-1----:R-:W-:-:S06]  /*1ac0*/  IMAD.WIDE R4, R17, 0x4, R4 ;  /* 0x0000000411047825 */ /* 0x002fcc00078e0204 */
[----:B------:R-:W2:Y:S01]  /*1ad0*/  LDG.E R4, desc[UR8][R4.64] ;  /* 0x0000000804047981 */ /* 0x000ea2000c1e1900 */
[-C--:B---3--:R-:W-:Y:S01]  /*1ae0*/  FFMA R15, R2, -R6.reuse, R15 ;  /* 0x80000006020f7223 */ /* 0x088fe2000000000f */
[----:B--2---:R-:W-:-:S07]  /*1af0*/  FFMA R21, R4, -R6, R9 ;  /* 0x8000000604157223 */ /* 0x004fce0000000009 */
.L_x_26:
[----:B------:R-:W-:Y:S05]  /*1b00*/  BSYNC.RECONVERGENT B2 ;  /* 0x0000000000027941 */ /* 0x000fea0003800200 */
.L_x_24:
[----:B-----5:R-:W1:Y:S01]  /*1b10*/  MUFU.RCP R0, R21 ;  /* 0x0000001500007308 */ /* 0x020e620000001000 */
[----:B------:R-:W2:Y:S01]  /*1b20*/  LDCU UR4, c[0x0][0x3b4] ;  /* 0x00007680ff0477ac */ /* 0x000ea20008000800 */
[----:B------:R-:W-:Y:S06]  /*1b30*/  BSSY.RECONVERGENT B2, `(.L_x_32) ;  /* 0x000000d000027945 */ /* 0x000fec0003800200 */
[----:B------:R-:W3:Y:S01]  /*1b40*/  FCHK P0, R15, R21 ;  /* 0x000000150f007302 */ /* 0x000ee20000000000 */
[----:B-1----:R-:W-:Y:S01]  /*1b50*/  FFMA R3, R0, -R21, 1 ;  /* 0x3f80000000037423 */ /* 0x002fe20000000815 */
[----:B--2---:R-:W-:-:S03]  /*1b60*/  UISETP.GE.AND UP0, UPT, UR4, 0x1, UPT ;  /* 0x000000010400788c */ /* 0x004fc6000bf06270 */
[----:B------:R-:W-:-:S04]  /*1b70*/  FFMA R0, R0, R3, R0 ;  /* 0x0000000300007223 */ /* 0x000fc80000000000 */
[----:B------:R-:W-:-:S04]  /*1b80*/  FFMA R2, R0, R15, RZ ;  /* 0x0000000f00027223 */ /* 0x000fc800000000ff */
[----:B------:R-:W-:-:S04]  /*1b90*/  FFMA R3, R2, -R21, R15 ;  /* 0x8000001502037223 */ /* 0x000fc8000000000f */
[----:B------:R-:W-:Y:S01]  /*1ba0*/  FFMA R7, R0, R3, R2 ;  /* 0x0000000300077223 */ /* 0x000fe20000000002 */
[----:B---3--:R-:W-:Y:S06]  /*1bb0*/  @!P0 BRA `(.L_x_33) ;  /* 0x0000000000108947 */ /* 0x008fec0003800000 */
[----:B------:R-:W-:Y:S02]  /*1bc0*/  MOV R0, R15 ;  /* 0x0000000f00007202 */ /* 0x000fe40000000f00 */
[----:B------:R-:W-:-:S07]  /*1bd0*/  MOV R12, 0x1bf0 ;  /* 0x00001bf0000c7802 */ /* 0x000fce0000000f00 */
[----:B0-----:R-:W-:Y:S05]  /*1be0*/  CALL.REL.NOINC `($__internal_0_$__cuda_sm3x_div_rn_noftz_f32_slowpath) ;  /* 0x0000000800947944 */ /* 0x001fea0003c00000 */
[----:B------:R-:W-:-:S07]  /*1bf0*/  IMAD.MOV.U32 R7, RZ, RZ, R0 ;  /* 0x000000ffff077224 */ /* 0x000fce00078e0000 */
.L_x_33:
[----:B------:R-:W-:Y:S05]  /*1c00*/  BSYNC.RECONVERGENT B2 ;  /* 0x0000000000027941 */ /* 0x000fea0003800200 */
.L_x_32:
[----:B------:R-:W1:Y:S01]  /*1c10*/  LDC.64 R2, c[0x0][0x3a8] ;  /* 0x0000ea00ff027b82 */ /* 0x000e620000000a00 */
[----:B------:R-:W-:Y:S02]  /*1c20*/  HFMA2 R15, -RZ, RZ, 0, 0 ;  /* 0x00000000ff0f7431 */ /* 0x000fe400000001ff */
[----:B-1----:R-:W-:-:S05]  /*1c30*/  IMAD.WIDE R4, R13, 0x4, R2 ;  /* 0x000000040d047825 */ /* 0x002fca00078e0202 */
[----:B------:R1:W-:Y:S01]  /*1c40*/  STG.E desc[UR8][R4.64], R7 ;  /* 0x0000000704007986 */ /* 0x0003e2000c101908 */
[----:B------:R-:W-:Y:S06]  /*1c50*/  BAR.SYNC.DEFER_BLOCKING 0x0 ;  /* 0x0000000000007b1d */ /* 0x000fec0000010000 */
[----:B------:R-:W-:Y:S05]  /*1c60*/  BRA.U !UP0, `(.L_x_34) ;  /* 0x0000000908687547 */ /* 0x000fea000b800000 */
[----:B------:R-:W2:Y:S01]  /*1c70*/  LDC R0, c[0x0][0x3b4] ;  /* 0x0000ed00ff007b82 */ /* 0x000ea20000000800 */
[----:B------:R-:W-:Y:S02]  /*1c80*/  MOV R15, RZ ;  /* 0x000000ff000f7202 */ /* 0x000fe40000000f00 */
[----:B------:R-:W-:Y:S02]  /*1c90*/  MOV R11, RZ ;  /* 0x000000ff000b7202 */ /* 0x000fe40000000f00 */
[C---:B--2---:R-:W-:Y:S01]  /*1ca0*/  IADD3 R6, PT, PT, R0.reuse, -0x1, RZ ;  /* 0xffffffff00067810 */ /* 0x044fe20007ffe0ff */
[----:B------:R-:W-:Y:S01]  /*1cb0*/  IMAD R12, R13, R0, RZ ;  /* 0x000000000d0c7224 */ /* 0x000fe200078e02ff */
[----:B------:R-:W-:Y:S02]  /*1cc0*/  LOP3.LUT R24, R0, 0xf, RZ, 0xc0, !PT ;  /* 0x0000000f00187812 */ /* 0x000fe400078ec0ff */
[----:B------:R-:W-:Y:S02]  /*1cd0*/  ISETP.GE.U32.AND P1, PT, R6, 0xf, PT ;  /* 0x0000000f0600780c */ /* 0x000fe40003f26070 */
[----:B------:R-:W-:-:S11]  /*1ce0*/  ISETP.NE.AND P0, PT, R24, RZ, PT ;  /* 0x000000ff1800720c */ /* 0x000fd60003f05270 */
[----:B------:R-:W-:Y:S05]  /*1cf0*/  @!P1 BRA `(.L_x_35) ;  /* 0x00000004001c9947 */ /* 0x000fea0003800000 */
[----:B------:R-:W2:Y:S01]  /*1d00*/  LDCU.64 UR4, c[0x0][0x3a8] ;  /* 0x00007500ff0477ac */ /* 0x000ea20008000a00 */
[----:B------:R-:W-:Y:S02]  /*1d10*/  LOP3.LUT R11, R0, 0x7ffffff0, RZ, 0xc0, !PT ;  /* 0x7ffffff0000b7812 */ /* 0x000fe400078ec0ff */
[----:B------:R-:W-:Y:S01]  /*1d20*/  MOV R15, RZ ;  /* 0x000000ff000f7202 */ /* 0x000fe20000000f00 */
[----:B------:R-:W3:Y:S01]  /*1d30*/  LDCU.64 UR6, c[0x0][0x380] ;  /* 0x00007000ff0677ac */ /* 0x000ee20008000a00 */
[----:B------:R-:W-:Y:S02]  /*1d40*/  MOV R10, R12 ;  /* 0x0000000c000a7202 */ /* 0x000fe40000000f00 */
[----:B------:R-:W-:Y:S01]  /*1d50*/  IADD3 R13, PT, PT, -R11, RZ, RZ ;  /* 0x000000ff0b0d7210 */ /* 0x000fe20007ffe1ff */
[----:B--2---:R-:W-:-:S04]  /*1d60*/  UIADD3 UR4, UP1, UPT, UR4, 0x20, URZ ;  /* 0x0000002004047890 */ /* 0x004fc8000ff3e0ff */
[----:B------:R-:W-:Y:S02]  /*1d70*/  UIADD3.X UR5, UPT, UPT, URZ, UR5, URZ, UP1, !UPT ;  /* 0x00000005ff057290 */ /* 0x000fe40008ffe4ff */
[----:B---3--:R-:W-:Y:S01]  /*1d80*/  UIADD3 UR6, UP0, UPT, UR6, 0x20, URZ ;  /* 0x0000002006067890 */ /* 0x008fe2000ff1e0ff */
[----:B------:R-:W-:-:S03]  /*1d90*/  MOV R17, UR4 ;  /* 0x0000000400117c02 */ /* 0x000fc60008000f00 */
[----:B------:R-:W-:Y:S01]  /*1da0*/  MOV R16, UR5 ;  /* 0x0000000500107c02 */ /* 0x000fe20008000f00 */
[----:B------:R-:W-:-:S12]  /*1db0*/  UIADD3.X UR7, UPT, UPT, URZ, UR7, URZ, UP0, !UPT ;  /* 0x00000007ff077290 */ /* 0x000fd800087fe4ff */
.L_x_36:
[----:B0-----:R-:W-:Y:S01]  /*1dc0*/  MOV R8, UR6 ;  /* 0x0000000600087c02 */ /* 0x001fe20008000f00 */
[----:B------:R-:W-:Y:S01]  /*1dd0*/  IMAD.MOV.U32 R6, RZ, RZ, R17 ;  /* 0x000000ffff067224 */ /* 0x000fe200078e0011 */
[----:B------:R-:W-:Y:S02]  /*1de0*/  MOV R9, UR7 ;  /* 0x0000000700097c02 */ /* 0x000fe40008000f00 */
[----:B-1----:R-:W-:Y:S01]  /*1df0*/  MOV R7, R16 ;  /* 0x0000001000077202 */ /* 0x002fe20000000f00 */
[----:B------:R-:W-:-:S04]  /*1e00*/  IMAD.WIDE R8, R10, 0x4, R8 ;  /* 0x000000040a087825 */ /* 0x000fc800078e0208 */
[----:B------:R-:W2:Y:S04]  /*1e10*/  LDG.E R21, desc[UR8][R6.64+-0x20] ;  /* 0xffffe00806157981 */ /* 0x000ea8000c1e1900 */
[----:B------:R-:W2:Y:S04]  /*1e20*/  LDG.E R20, desc[UR8][R8.64+-0x20] ;  /* 0xffffe00808147981 */ /* 0x000ea8000c1e1900 */
[----:B------:R-:W3:Y:S04]  /*1e30*/  LDG.E R26, desc[UR8][R6.64+-0x1c] ;  /* 0xffffe408061a7981 */ /* 0x000ee8000c1e1900 */
[----:B------:R-:W3:Y:S04]  /*1e40*/  LDG.E R27, desc[UR8][R8.64+-0x1c] ;  /* 0xffffe408081b7981 */ /* 0x000ee8000c1e1900 */
[----:B------:R-:W4:Y:S04]  /*1e50*/  LDG.E R18, desc[UR8][R6.64+-0x18] ;  /* 0xffffe80806127981 */ /* 0x000f28000c1e1900 */
[----:B------:R-:W4:Y:S04]  /*1e60*/  LDG.E R19, desc[UR8][R8.64+-0x18] ;  /* 0xffffe80808137981 */ /* 0x000f28000c1e1900 */
[----:B------:R-:W5:Y:S04]  /*1e70*/  LDG.E R16, desc[UR8][R6.64+-0x14] ;  /* 0xffffec0806107981 */ /* 0x000f68000c1e1900 */
[----:B------:R-:W5:Y:S04]  /*1e80*/  LDG.E R17, desc[UR8][R8.64+-0x14] ;  /* 0xffffec0808117981 */ /* 0x000f68000c1e1900 */
[----:B------:R-:W5:Y:S04]  /*1e90*/  LDG.E R14, desc[UR8][R6.64+-0x10] ;  /* 0xfffff008060e7981 */ /* 0x000f68000c1e1900 */
[----:B------:R-:W5:Y:S04]  /*1ea0*/  LDG.E R25, desc[UR8][R8.64+-0x10] ;  /* 0xfffff00808197981 */ /* 0x000f68000c1e1900 */
[----:B------:R-:W5:Y:S04]  /*1eb0*/  LDG.E R22, desc[UR8][R6.64+-0xc] ;  /* 0xfffff40806167981 */ /* 0x000f68000c1e1900 */
[----:B------:R-:W5:Y:S01]  /*1ec0*/  LDG.E R23, desc[UR8][R8.64+-0xc] ;  /* 0xfffff40808177981 */ /* 0x000f62000c1e1900 */
[----:B--2---:R-:W-:-:S03]  /*1ed0*/  FFMA R20, R20, R21, R15 ;  /* 0x0000001514147223 */ /* 0x004fc6000000000f */
[----:B------:R-:W2:Y:S04]  /*1ee0*/  LDG.E R21, desc[UR8][R8.64+-0x8] ;  /* 0xfffff80808157981 */ /* 0x000ea8000c1e1900 */
[----:B------:R-:W2:Y:S01]  /*1ef0*/  LDG.E R15, desc[UR8][R6.64+0x4] ;  /* 0x00000408060f7981 */ /* 0x000ea2000c1e1900 */
[----:B---3--:R-:W-:-:S03]  /*1f00*/  FFMA R26, R27, R26, R20 ;  /* 0x0000001a1b1a7223 */ /* 0x008fc60000000014 */
[----:B------:R-:W2:Y:S01]  /*1f10*/  LDG.E R20, desc[UR8][R6.64+-0x8] ;  /* 0xfffff80806147981 */ /* 0x000ea2000c1e1900 */
[----:B----4-:R-:W-:-:S03]  /*1f20*/  FFMA R26, R19, R18, R26 ;  /* 0x00000012131a7223 */ /* 0x010fc6000000001a */
[----:B------:R-:W3:Y:S04]  /*1f30*/  LDG.E R18, desc[UR8][R6.64+-0x4] ;  /* 0xfffffc0806127981 */ /* 0x000ee8000c1e1900 */
[----:B------:R-:W3:Y:S01]  /*1f40*/  LDG.E R19, desc[UR8][R8.64+-0x4] ;  /* 0xfffffc0808137981 */ /* 0x000ee2000c1e1900 */
[----:B-----5:R-:W-:-:S03]  /*1f50*/  FFMA R26, R17, R16, R26 ;  /* 0x00000010111a7223 */ /* 0x020fc6000000001a */
[----:B------:R-:W4:Y:S04]  /*1f60*/  LDG.E R17, desc[UR8][R6.64] ;  /* 0x0000000806117981 */ /* 0x000f28000c1e1900 */
[----:B------:R-:W4:Y:S01]  /*1f70*/  LDG.E R16, desc[UR8][R8.64] ;  /* 0x0000000808107981 */ /* 0x000f22000c1e1900 */
[----:B------:R-:W-:-:S03]  /*1f80*/  FFMA R26, R25, R14, R26 ;  /* 0x0000000e191a7223 */ /* 0x000fc6000000001a */
[----:B------:R-:W5:Y:S01]  /*1f90*/  LDG.E R14, desc[UR8][R8.64+0x4] ;  /* 0x00000408080e7981 */ /* 0x000f62000c1e1900 */
[----:B------:R-:W-:-:S03]  /*1fa0*/  FFMA R26, R23, R22, R26 ;  /* 0x00000016171a7223 */ /* 0x000fc6000000001a */
[----:B------:R-:W5:Y:S04]  /*1fb0*/  LDG.E R23, desc[UR8][R6.64+0x8] ;  /* 0x0000080806177981 */ /* 0x000f68000c1e1900 */
[----:B------:R-:W5:Y:S01]  /*1fc0*/  LDG.E R22, desc[UR8][R8.64+0x8] ;  /* 0x0000080808167981 */ /* 0x000f62000c1e1900 */
[----:B--2---:R-:W-:-:S03]  /*1fd0*/  FFMA R26, R21, R20, R26 ;  /* 0x00000014151a7223 */ /* 0x004fc6000000001a */
[----:B------:R-:W2:Y:S04]  /*1fe0*/  LDG.E R21, desc[UR8][R6.64+0xc] ;  /* 0x00000c0806157981 */ /* 0x000ea8000c1e1900 */
[----:B------:R-:W2:Y:S01]  /*1ff0*/  LDG.E R20, desc[UR8][R8.64+0xc] ;  /* 0x00000c0808147981 */ /* 0x000ea2000c1e1900 */
[----:B---3--:R-:W-:-:S03]  /*2000*/  FFMA R25, R19, R18, R26 ;  /* 0x0000001213197223 */ /* 0x008fc6000000001a */
[----:B------:R-:W3:Y:S04]  /*2010*/  LDG.E R19, desc[UR8][R6.64+0x10] ;  /* 0x0000100806137981 */ /* 0x000ee8000c1e1900 */
[----:B------:R-:W3:Y:S01]  /*2020*/  LDG.E R18, desc[UR8][R8.64+0x10] ;  /* 0x0000100808127981 */ /* 0x000ee2000c1e1900 */
[----:B----4-:R-:W-:-:S03]  /*2030*/  FFMA R25, R16, R17, R25 ;  /* 0x0000001110197223 */ /* 0x010fc60000000019 */
[----:B------:R-:W4:Y:S04]  /*2040*/  LDG.E R17, desc[UR8][R6.64+0x14] ;  /* 0x0000140806117981 */ /* 0x000f28000c1e1900 */
[----:B------:R-:W4:Y:S01]  /*2050*/  LDG.E R16, desc[UR8][R8.64+0x14] ;  /* 0x0000140808107981 */ /* 0x000f22000c1e1900 */
[----:B-----5:R-:W-:-:S03]  /*2060*/  FFMA R27, R14, R15, R25 ;  /* 0x0000000f0e1b7223 */ /* 0x020fc60000000019 */
[----:B------:R-:W5:Y:S04]  /*2070*/  LDG.E R14, desc[UR8][R6.64+0x18] ;  /* 0x00001808060e7981 */ /* 0x000f68000c1e1900 */
[----:B------:R-:W5:Y:S04]  /*2080*/  LDG.E R15, desc[UR8][R8.64+0x18] ;  /* 0x00001808080f7981 */ /* 0x000f68000c1e1900 */
[----:B------:R-:W5:Y:S04]  /*2090*/  LDG.E R25, desc[UR8][R8.64+0x1c] ;  /* 0x00001c0808197981 */ /* 0x000f68000c1e1900 */
[----:B------:R-:W5:Y:S01]  /*20a0*/  LDG.E R26, desc[UR8][R6.64+0x1c] ;  /* 0x00001c08061a7981 */ /* 0x000f62000c1e1900 */
[----:B------:R-:W-:Y:S01]  /*20b0*/  FFMA R23, R22, R23, R27 ;  /* 0x0000001716177223 */ /* 0x000fe2000000001b */
[----:B------:R-:W-:-:S04]  /*20c0*/  IADD3 R13, PT, PT, R13, 0x10, RZ ;  /* 0x000000100d0d7810 */ /* 0x000fc80007ffe0ff */
[----:B------:R-:W-:Y:S02]  /*20d0*/  ISETP.NE.AND P1, PT, R13, RZ, PT ;  /* 0x000000ff0d00720c */ /* 0x000fe40003f25270 */
[----:B------:R-:W-:Y:S01]  /*20e0*/  IADD3 R10, PT, PT, R10, 0x10, RZ ;  /* 0x000000100a0a7810 */ /* 0x000fe20007ffe0ff */
[----:B--2---:R-:W-:-:S04]  /*20f0*/  FFMA R21, R20, R21, R23 ;  /* 0x0000001514157223 */ /* 0x004fc80000000017 */
[----:B---3--:R-:W-:-:S04]  /*2100*/  FFMA R19, R18, R19, R21 ;  /* 0x0000001312137223 */ /* 0x008fc80000000015 */
[----:B----4-:R-:W-:Y:S01]  /*2110*/  FFMA R16, R16, R17, R19 ;  /* 0x0000001110107223 */ /* 0x010fe20000000013 */
[----:B------:R-:W-:-:S03]  /*2120*/  IADD3 R17, P2, PT, R6, 0x40, RZ ;  /* 0x0000004006117810 */ /* 0x000fc60007f5e0ff */
[----:B-----5:R-:W-:Y:S01]  /*2130*/  FFMA R14, R15, R14, R16 ;  /* 0x0000000e0f0e7223 */ /* 0x020fe20000000010 */
[----:B------:R-:W-:-:S03]  /*2140*/  IADD3.X R16, PT, PT, RZ, R7, RZ, P2, !PT ;  /* 0x00000007ff107210 */ /* 0x000fc600017fe4ff */
[----:B------:R-:W-:Y:S01]  /*2150*/  FFMA R15, R25, R26, R14 ;  /* 0x0000001a190f7223 */ /* 0x000fe2000000000e */
[----:B------:R-:W-:Y:S06]  /*2160*/  @P1 BRA `(.L_x_36) ;  /* 0xfffffffc00141947 */ /* 0x000fec000383ffff */
.L_x_35:
[----:B------:R-:W-:Y:S05]  /*2170*/  @!P0 BRA `(.L_x_34) ;  /* 0x0000000400248947 */ /* 0x000fea0003800000 */
[----:B------:R-:W-:Y:S02]  /*2180*/  ISETP.GE.U32.AND P0, PT, R24, 0x8, PT ;  /* 0x000000081800780c */ /* 0x000fe40003f06070 */
[----:B------:R-:W-:-:S04]  /*2190*/  LOP3.LUT R26, R0, 0x7, RZ, 0xc0, !PT ;  /* 0x00000007001a7812 */ /* 0x000fc800078ec0ff */
[----:B------:R-:W-:-:S07]  /*21a0*/  ISETP.NE.AND P1, PT, R26, RZ, PT ;  /* 0x000000ff1a00720c */ /* 0x000fce0003f25270 */
[----:B------:R-:W-:Y:S06]  /*21b0*/  @!P0 BRA `(.L_x_37) ;  /* 0x0000000000748947 */ /* 0x000fec0003800000 */
[----:B-1----:R-:W1:Y:S01]  /*21c0*/  LDC.64 R6, c[0x0][0x380] ;  /* 0x0000e000ff067b82 */ /* 0x002e620000000a00 */
[----:B------:R-:W-:Y:S01]  /*21d0*/  IADD3 R13, PT, PT, R12, R11, RZ ;  /* 0x0000000b0c0d7210 */ /* 0x000fe20007ffe0ff */
[----:B0-----:R-:W-:-:S05]  /*21e0*/  IMAD.WIDE.U32 R8, R11, 0x4, R2 ;  /* 0x000000040b087825 */ /* 0x001fca00078e0002 */
[----:B------:R-:W2:Y:S04]  /*21f0*/  LDG.E R29, desc[UR8][R8.64] ;  /* 0x00000008081d7981 */ /* 0x000ea8000c1e1900 */
[----:B------:R-:W3:Y:S04]  /*2200*/  LDG.E R23, desc[UR8][R8.64+0x4] ;  /* 0x0000040808177981 */ /* 0x000ee8000c1e1900 */
[----:B------:R-:W4:Y:S04]  /*2210*/  LDG.E R21, desc[UR8][R8.64+0x8] ;  /* 0x0000080808157981 */ /* 0x000f28000c1e1900 */
[----:B------:R-:W5:Y:S04]  /*2220*/  LDG.E R19, desc[UR8][R8.64+0xc] ;  /* 0x00000c0808137981 */ /* 0x000f68000c1e1900 */
[----:B------:R-:W5:Y:S01]  /*2230*/  LDG.E R17, desc[UR8][R8.64+0x10] ;  /* 0x0000100808117981 */ /* 0x000f62000c1e1900 */
[----:B-1----:R-:W-:-:S03]  /*2240*/  IMAD.WIDE R6, R13, 0x4, R6 ;  /* 0x000000040d067825 */ /* 0x002fc600078e0206 */
[----:B------:R-:W5:Y:S04]  /*2250*/  LDG.E R24, desc[UR8][R8.64+0x14] ;  /* 0x0000140808187981 */ /* 0x000f68000c1e1900 */
[----:B------:R-:W2:Y:S04]  /*2260*/  LDG.E R28, desc[UR8][R6.64] ;  /* 0x00000008061c7981 */ /* 0x000ea8000c1e1900 */
[----:B------:R-:W3:Y:S04]  /*2270*/  LDG.E R20, desc[UR8][R6.64+0x4] ;  /* 0x0000040806147981 */ /* 0x000ee8000c1e1900 */
[----:B------:R-:W4:Y:S04]  /*2280*/  LDG.E R18, desc[UR8][R6.64+0x8] ;  /* 0x0000080806127981 */ /* 0x000f28000c1e1900 */
[----:B------:R-:W5:Y:S04]  /*2290*/  LDG.E R16, desc[UR8][R6.64+0xc] ;  /* 0x00000c0806107981 */ /* 0x000f68000c1e1900 */
[----:B------:R-:W5:Y:S04]  /*22a0*/  LDG.E R14, desc[UR8][R6.64+0x10] ;  /* 0x00001008060e7981 */ /* 0x000f68000c1e1900 */
[----:B------:R-:W5:Y:S04]  /*22b0*/  LDG.E R13, desc[UR8][R6.64+0x14] ;  /* 0x00001408060d7981 */ /* 0x000f68000c1e1900 */
[----:B------:R-:W5:Y:S04]  /*22c0*/  LDG.E R10, desc[UR8][R6.64+0x18] ;  /* 0x00001808060a7981 */ /* 0x000f68000c1e1900 */
[----:B------:R-:W5:Y:S04]  /*22d0*/  LDG.E R25, desc[UR8][R8.64+0x18] ;  /* 0x0000180808197981 */ /* 0x000f68000c1e1900 */
[----:B------:R-:W5:Y:S04]  /*22e0*/  LDG.E R22, desc[UR8][R6.64+0x1c] ;  /* 0x00001c0806167981 */ /* 0x000f68000c1e1900 */
[----:B------:R-:W5:Y:S01]  /*22f0*/  LDG.E R27, desc[UR8][R8.64+0x1c] ;  /* 0x00001c08081b7981 */ /* 0x000f62000c1e1900 */
[----:B------:R-:W-:Y:S01]  /*2300*/  IADD3 R11, PT, PT, R11, 0x8, RZ ;  /* 0x000000080b0b7810 */ /* 0x000fe20007ffe0ff */
        /* <DEDUP_REMOVED lines=8> */
.L_x_37:
[----:B------:R-:W-:Y:S05]  /*2390*/  @!P1 BRA `(.L_x_34) ;  /* 0x00000000009c9947 */ /* 0x000fea0003800000 */
[----:B------:R-:W-:Y:S02]  /*23a0*/  ISETP.GE.U32.AND P0, PT, R26, 0x4, PT ;  /* 0x000000041a00780c */ /* 0x000fe40003f06070 */
[----:B------:R-:W-:-:S04]  /*23b0*/  LOP3.LUT R0, R0, 0x3, RZ, 0xc0, !PT ;  /* 0x0000000300007812 */ /* 0x000fc800078ec0ff */
[----:B------:R-:W-:-:S07]  /*23c0*/  ISETP.NE.AND P1, PT, R0, RZ, PT ;  /* 0x000000ff0000720c */ /* 0x000fce0003f25270 */
[----:B------:R-:W-:Y:S06]  /*23d0*/  @!P0 BRA `(.L_x_38) ;  /* 0x0000000000448947 */ /* 0x000fec0003800000 */
[----:B0-----:R-:W0:Y:S01]  /*23e0*/  LDC.64 R8, c[0x0][0x380] ;  /* 0x0000e000ff087b82 */ /* 0x001e220000000a00 */
[----:B------:R-:W-:Y:S01]  /*23f0*/  IADD3 R13, PT, PT, R12, R11, RZ ;  /* 0x0000000b0c0d7210 */ /* 0x000fe20007ffe0ff */
[----:B-1----:R-:W-:-:S05]  /*2400*/  IMAD.WIDE.U32 R6, R11, 0x4, R2 ;  /* 0x000000040b067825 */ /* 0x002fca00078e0002 */
[----:B------:R-:W2:Y:S04]  /*2410*/  LDG.E R14, desc[UR8][R6.64+0x4] ;  /* 0x00000408060e7981 */ /* 0x000ea8000c1e1900 */
[----:B------:R-:W3:Y:S04]  /*2420*/  LDG.E R16, desc[UR8][R6.64+0x8] ;  /* 0x0000080806107981 */ /* 0x000ee8000c1e1900 */
[----:B------:R-:W4:Y:S01]  /*2430*/  LDG.E R18, desc[UR8][R6.64+0xc] ;  /* 0x00000c0806127981 */ /* 0x000f22000c1e1900 */
[----:B0-----:R-:W-:-:S03]  /*2440*/  IMAD.WIDE R8, R13, 0x4, R8 ;  /* 0x000000040d087825 */ /* 0x001fc600078e0208 */
[----:B------:R-:W5:Y:S04]  /*2450*/  LDG.E R13, desc[UR8][R6.64] ;  /* 0x00000008060d7981 */ /* 0x000f68000c1e1900 */
[----:B------:R-:W5:Y:S04]  /*2460*/  LDG.E R10, desc[UR8][R8.64] ;  /* 0x00000008080a7981 */ /* 0x000f68000c1e1900 */
[----:B------:R-:W2:Y:S04]  /*2470*/  LDG.E R17, desc[UR8][R8.64+0x4] ;  /* 0x0000040808117981 */ /* 0x000ea8000c1e1900 */
[----:B------:R-:W3:Y:S04]  /*2480*/  LDG.E R19, desc[UR8][R8.64+0x8] ;  /* 0x0000080808137981 */ /* 0x000ee8000c1e1900 */
[----:B------:R-:W4:Y:S01]  /*2490*/  LDG.E R21, desc[UR8][R8.64+0xc] ;  /* 0x00000c0808157981 */ /* 0x000f22000c1e1900 */
[----:B------:R-:W-:Y:S01]  /*24a0*/  IADD3 R11, PT, PT, R11, 0x4, RZ ;  /* 0x000000040b0b7810 */ /* 0x000fe20007ffe0ff */
[----:B-----5:R-:W-:-:S04]  /*24b0*/  FFMA R10, R10, R13, R15 ;  /* 0x0000000d0a0a7223 */ /* 0x020fc8000000000f */
[----:B--2---:R-:W-:-:S04]  /*24c0*/  FFMA R10, R17, R14, R10 ;  /* 0x0000000e110a7223 */ /* 0x004fc8000000000a */
[----:B---3--:R-:W-:-:S04]  /*24d0*/  FFMA R10, R19, R16, R10 ;  /* 0x00000010130a7223 */ /* 0x008fc8000000000a */
[----:B----4-:R-:W-:-:S07]  /*24e0*/  FFMA R15, R21, R18, R10 ;  /* 0x00000012150f7223 */ /* 0x010fce000000000a */
.L_x_38:
[----:B------:R-:W-:Y:S05]  /*24f0*/  @!P1 BRA `(.L_x_34) ;  /* 0x0000000000449947 */ /* 0x000fea0003800000 */
[----:B-1----:R-:W1:Y:S01]  /*2500*/  LDC.64 R6, c[0x0][0x380] ;  /* 0x0000e000ff067b82 */ /* 0x002e620000000a00 */
[----:B------:R-:W-:Y:S01]  /*2510*/  IMAD.WIDE.U32 R2, R11, 0x4, R2 ;  /* 0x000000040b027825 */ /* 0x000fe200078e0002 */
[----:B------:R-:W-:-:S03]  /*2520*/  IADD3 R11, PT, PT, R12, R11, RZ ;  /* 0x0000000b0c0b7210 */ /* 0x000fc60007ffe0ff */
[----:B------:R-:W-:Y:S01]  /*2530*/  IMAD.MOV R0, RZ, RZ, -R0 ;  /* 0x000000ffff007224 */ /* 0x000fe200078e0a00 */
[----:B------:R-:W-:Y:S02]  /*2540*/  MOV R10, R2 ;  /* 0x00000002000a7202 */ /* 0x000fe40000000f00 */
[----:B0-----:R-:W-:-:S07]  /*2550*/  MOV R9, R3 ;  /* 0x0000000300097202 */ /* 0x001fce0000000f00 */
.L_x_39:
[----:B-1----:R-:W-:Y:S01]  /*2560*/  IMAD.WIDE R2, R11, 0x4, R6 ;  /* 0x000000040b027825 */ /* 0x002fe200078e0206 */
[----:B------:R-:W-:-:S05]  /*2570*/  MOV R8, R10 ;  /* 0x0000000a00087202 */ /* 0x000fca0000000f00 */
[----:B------:R-:W2:Y:S04]  /*2580*/  LDG.E R2, desc[UR8][R2.64] ;  /* 0x0000000802027981 */ /* 0x000ea8000c1e1900 */
[----:B------:R0:W2:Y:S01]  /*2590*/  LDG.E R8, desc[UR8][R8.64] ;  /* 0x0000000808087981 */ /* 0x0000a2000c1e1900 */
[----:B------:R-:W-:Y:S02]  /*25a0*/  IADD3 R0, PT, PT, R0, 0x1, RZ ;  /* 0x0000000100007810 */ /* 0x000fe40007ffe0ff */
[----:B------:R-:W-:Y:S02]  /*25b0*/  IADD3 R10, P1, PT, R10, 0x4, RZ ;  /* 0x000000040a0a7810 */ /* 0x000fe40007f3e0ff */
[----:B------:R-:W-:Y:S02]  /*25c0*/  ISETP.NE.AND P0, PT, R0, RZ, PT ;  /* 0x000000ff0000720c */ /* 0x000fe40003f05270 */
[----:B------:R-:W-:-:S02]  /*25d0*/  IADD3 R11, PT, PT, R11, 0x1, RZ ;  /* 0x000000010b0b7810 */ /* 0x000fc40007ffe0ff */
[----:B0-----:R-:W-:Y:S01]  /*25e0*/  IADD3.X R9, PT, PT, RZ, R9, RZ, P1, !PT ;  /* 0x00000009ff097210 */ /* 0x001fe20000ffe4ff */
[----:B--2---:R-:W-:-:S08]  /*25f0*/  FFMA R15, R2, R8, R15 ;  /* 0x00000008020f7223 */ /* 0x004fd0000000000f */
[----:B------:R-:W-:Y:S05]  /*2600*/  @P0 BRA `(.L_x_39) ;  /* 0xfffffffc00d40947 */ /* 0x000fea000383ffff */
.L_x_34:
[----:B------:R-:W-:Y:S06]  /*2610*/  BAR.SYNC.DEFER_BLOCKING 0x0 ;  /* 0x0000000000007b1d */ /* 0x000fec0000010000 */
[----:B------:R-:W-:Y:S01]  /*2620*/  STG.E desc[UR8][R4.64], R15 ;  /* 0x0000000f04007986 */ /* 0x000fe2000c101908 */
[----:B------:R-:W-:Y:S05]  /*2630*/  EXIT ;  /* 0x000000000000794d */ /* 0x000fea0003800000 */
        .weak           $__internal_0_$__cuda_sm3x_div_rn_noftz_f32_slowpath
        .type           $__internal_0_$__cuda_sm3x_div_rn_noftz_f32_slowpath,@function
        .size           $__internal_0_$__cuda_sm3x_div_rn_noftz_f32_slowpath,(.L_x_52 - $__internal_0_$__cuda_sm3x_div_rn_noftz_f32_slowpath)
$__internal_0_$__cuda_sm3x_div_rn_noftz_f32_slowpath:
[----:B------:R-:W-:Y:S01]  /*2640*/  SHF.R.U32.HI R16, RZ, 0x17, R21 ;  /* 0x00000017ff107819 */ /* 0x000fe20000011615 */
[----:B------:R-:W-:Y:S01]  /*2650*/  BSSY.RECONVERGENT B0, `(.L_x_40) ;  /* 0x0000064000007945 */ /* 0x000fe20003800200 */
[----:B------:R-:W-:Y:S02]  /*2660*/  SHF.R.U32.HI R19, RZ, 0x17, R0 ;  /* 0x00000017ff137819 */ /* 0x000fe40000011600 */
[----:B------:R-:W-:Y:S02]  /*2670*/  LOP3.LUT R16, R16, 0xff, RZ, 0xc0, !PT ;  /* 0x000000ff10107812 */ /* 0x000fe400078ec0ff */
[----:B------:R-:W-:Y:S02]  /*2680*/  LOP3.LUT R19, R19, 0xff, RZ, 0xc0, !PT ;  /* 0x000000ff13137812 */ /* 0x000fe400078ec0ff */
[----:B------:R-:W-:Y:S02]  /*2690*/  IADD3 R18, PT, PT, R16, -0x1, RZ ;  /* 0xffffffff10127810 */ /* 0x000fe40007ffe0ff */
[----:B------:R-:W-:-:S02]  /*26a0*/  IADD3 R24, PT, PT, R19, -0x1, RZ ;  /* 0xffffffff13187810 */ /* 0x000fc40007ffe0ff */
[----:B------:R-:W-:-:S04]  /*26b0*/  ISETP.GT.U32.AND P0, PT, R18, 0xfd, PT ;  /* 0x000000fd1200780c */ /* 0x000fc80003f04070 */
[----:B------:R-:W-:-:S13]  /*26c0*/  ISETP.GT.U32.OR P0, PT, R24, 0xfd, P0 ;  /* 0x000000fd1800780c */ /* 0x000fda0000704470 */
[----:B------:R-:W-:Y:S01]  /*26d0*/  @!P0 MOV R18, RZ ;  /* 0x000000ff00128202 */ /* 0x000fe20000000f00 */
[----:B------:R-:W-:Y:S06]  /*26e0*/  @!P0 BRA `(.L_x_41) ;  /* 0x0000000000648947 */ /* 0x000fec0003800000 */
[----:B------:R-:W-:Y:S02]  /*26f0*/  FSETP.GTU.FTZ.AND P0, PT, |R0|, +INF , PT ;  /* 0x7f8000000000780b */ /* 0x000fe40003f1c200 */
[----:B------:R-:W-:-:S04]  /*2700*/  FSETP.GTU.FTZ.AND P1, PT, |R21|, +INF , PT ;  /* 0x7f8000001500780b */ /* 0x000fc80003f3c200 */
[----:B------:R-:W-:-:S13]  /*2710*/  PLOP3.LUT P0, PT, P0, P1, PT, 0xf8, 0x8f ;  /* 0x00000000008f781c */ /* 0x000fda0000703f70 */
[----:B------:R-:W-:Y:S05]  /*2720*/  @P0 BRA `(.L_x_42) ;  /* 0x0000000400540947 */ /* 0x000fea0003800000 */
[----:B------:R-:W-:-:S13]  /*2730*/  LOP3.LUT P0, RZ, R21, 0x7fffffff, R0, 0xc8, !PT ;  /* 0x7fffffff15ff7812 */ /* 0x000fda000780c800 */
[----:B------:R-:W-:Y:S05]  /*2740*/  @!P0 BRA `(.L_x_43) ;  /* 0x0000000400448947 */ /* 0x000fea0003800000 */
[C---:B------:R-:W-:Y:S02]  /*2750*/  FSETP.NEU.FTZ.AND P2, PT, |R0|.reuse, +INF , PT ;  /* 0x7f8000000000780b */ /* 0x040fe40003f5d200 */
[----:B------:R-:W-:Y:S02]  /*2760*/  FSETP.NEU.FTZ.AND P1, PT, |R21|, +INF , PT ;  /* 0x7f8000001500780b */ /* 0x000fe40003f3d200 */
[----:B------:R-:W-:-:S11]  /*2770*/  FSETP.NEU.FTZ.AND P0, PT, |R0|, +INF , PT ;  /* 0x7f8000000000780b */ /* 0x000fd60003f1d200 */
[----:B------:R-:W-:Y:S05]  /*2780*/  @!P1 BRA !P2, `(.L_x_43) ;  /* 0x0000000400349947 */ /* 0x000fea0005000000 */
[----:B------:R-:W-:-:S04]  /*2790*/  LOP3.LUT P2, RZ, R0, 0x7fffffff, RZ, 0xc0, !PT ;  /* 0x7fffffff00ff7812 */ /* 0x000fc8000784c0ff */
[----:B------:R-:W-:-:S13]  /*27a0*/  PLOP3.LUT P1, PT, P1, P2, PT, 0x2f, 0xf2 ;  /* 0x0000000000f2781c */ /* 0x000fda0000f24577 */
[----:B------:R-:W-:Y:S05]  /*27b0*/  @P1 BRA `(.L_x_44) ;  /* 0x0000000400201947 */ /* 0x000fea0003800000 */
[----:B------:R-:W-:-:S04]  /*27c0*/  LOP3.LUT P1, RZ, R21, 0x7fffffff, RZ, 0xc0, !PT ;  /* 0x7fffffff15ff7812 */ /* 0x000fc8000782c0ff */
[----:B------:R-:W-:-:S13]  /*27d0*/  PLOP3.LUT P0, PT, P0, P1, PT, 0x2f, 0xf2 ;  /* 0x0000000000f2781c */ /* 0x000fda0000702577 */
[----:B------:R-:W-:Y:S05]  /*27e0*/  @P0 BRA `(.L_x_45) ;  /* 0x0000000400080947 */ /* 0x000fea0003800000 */
[----:B------:R-:W-:-:S04]  /*27f0*/  IADD3 R18, PT, PT, R19, -0x1, RZ ;  /* 0xffffffff13127810 */ /* 0x000fc80007ffe0ff */
[----:B------:R-:W-:Y:S02]  /*2800*/  ISETP.GE.AND P0, PT, R18, RZ, PT ;  /* 0x000000ff1200720c */ /* 0x000fe40003f06270 */
[----:B------:R-:W-:-:S04]  /*2810*/  IADD3 R18, PT, PT, R16, -0x1, RZ ;  /* 0xffffffff10127810 */ /* 0x000fc80007ffe0ff */
[----:B------:R-:W-:-:S07]  /*2820*/  ISETP.GE.AND P1, PT, R18, RZ, PT ;  /* 0x000000ff1200720c */ /* 0x000fce0003f26270 */
[----:B------:R-:W-:Y:S01]  /*2830*/  @P0 MOV R18, RZ ;  /* 0x000000ff00120202 */ /* 0x000fe20000000f00 */
[----:B------:R-:W-:Y:S01]  /*2840*/  @!P0 FFMA R0, R0, 1.84467440737095516160e+19, RZ ;  /* 0x5f80000000008823 */ /* 0x000fe200000000ff */
[----:B------:R-:W-:-:S04]  /*2850*/  @!P0 MOV R18, 0xffffffc0 ;  /* 0xffffffc000128802 */ /* 0x000fc80000000f00 */
[----:B------:R-:W-:Y:S01]  /*2860*/  @!P1 FFMA R21, R21, 1.84467440737095516160e+19, RZ ;  /* 0x5f80000015159823 */ /* 0x000fe200000000ff */
[----:B------:R-:W-:-:S07]  /*2870*/  @!P1 VIADD R18, R18, 0x40 ;  /* 0x0000004012129836 */ /* 0x000fce0000000000 */
.L_x_41:
[----:B------:R-:W-:Y:S01]  /*2880*/  LEA R24, R16, 0xc0800000, 0x17 ;  /* 0xc080000010187811 */ /* 0x000fe200078eb8ff */
[----:B------:R-:W-:Y:S01]  /*2890*/  BSSY.RECONVERGENT B1, `(.L_x_46) ;  /* 0x0000036000017945 */ /* 0x000fe20003800200 */
[----:B------:R-:W-:Y:S02]  /*28a0*/  IADD3 R19, PT, PT, R19, -0x7f, RZ ;  /* 0xffffff8113137810 */ /* 0x000fe40007ffe0ff */
[----:B------:R-:W-:-:S03]  /*28b0*/  IADD3 R27, PT, PT, -R24, R21, RZ ;  /* 0x00000015181b7210 */ /* 0x000fc60007ffe1ff */
[----:B------:R-:W-:Y:S01]  /*28c0*/  IMAD R0, R19, -0x800000, R0 ;  /* 0xff80000013007824 */ /* 0x000fe200078e0200 */
[----:B------:R-:W0:Y:S01]  /*28d0*/  MUFU.RCP R24, R27 ;  /* 0x0000001b00187308 */ /* 0x000e220000001000 */
[----:B------:R-:W-:Y:S01]  /*28e0*/  FADD.FTZ R21, -R27, -RZ ;  /* 0x800000ff1b157221 */ /* 0x000fe20000010100 */
[----:B------:R-:W-:-:S04]  /*28f0*/  IADD3 R19, PT, PT, R19, 0x7f, -R16 ;  /* 0x0000007f13137810 */ /* 0x000fc80007ffe810 */
[----:B------:R-:W-:Y:S01]  /*2900*/  IADD3 R19, PT, PT, R19, R18, RZ ;  /* 0x0000001213137210 */ /* 0x000fe20007ffe0ff */
[----:B0-----:R-:W-:-:S04]  /*2910*/  FFMA R25, R24, R21, 1 ;  /* 0x3f80000018197423 */ /* 0x001fc80000000015 */
[----:B------:R-:W-:-:S04]  /*2920*/  FFMA R25, R24, R25, R24 ;  /* 0x0000001918197223 */ /* 0x000fc80000000018 */
[----:B------:R-:W-:-:S04]  /*2930*/  FFMA R24, R0, R25, RZ ;  /* 0x0000001900187223 */ /* 0x000fc800000000ff */
[----:B------:R-:W-:-:S04]  /*2940*/  FFMA R26, R21, R24, R0 ;  /* 0x00000018151a7223 */ /* 0x000fc80000000000 */
[----:B------:R-:W-:-:S04]  /*2950*/  FFMA R26, R25, R26, R24 ;  /* 0x0000001a191a7223 */ /* 0x000fc80000000018 */
[----:B------:R-:W-:-:S04]  /*2960*/  FFMA R21, R21, R26, R0 ;  /* 0x0000001a15157223 */ /* 0x000fc80000000000 */
[----:B------:R-:W-:-:S05]  /*2970*/  FFMA R0, R25, R21, R26 ;  /* 0x0000001519007223 */ /* 0x000fca000000001a */
[----:B------:R-:W-:-:S04]  /*2980*/  SHF.R.U32.HI R16, RZ, 0x17, R0 ;  /* 0x00000017ff107819 */ /* 0x000fc80000011600 */
[----:B------:R-:W-:-:S04]  /*2990*/  LOP3.LUT R16, R16, 0xff, RZ, 0xc0, !PT ;  /* 0x000000ff10107812 */ /* 0x000fc800078ec0ff */
[----:B------:R-:W-:-:S04]  /*29a0*/  IADD3 R16, PT, PT, R16, R19, RZ ;  /* 0x0000001310107210 */ /* 0x000fc80007ffe0ff */
[----:B------:R-:W-:-:S04]  /*29b0*/  IADD3 R18, PT, PT, R16, -0x1, RZ ;  /* 0xffffffff10127810 */ /* 0x000fc80007ffe0ff */
[----:B------:R-:W-:-:S13]  /*29c0*/  ISETP.GE.U32.AND P0, PT, R18, 0xfe, PT ;  /* 0x000000fe1200780c */ /* 0x000fda0003f06070 */
[----:B------:R-:W-:Y:S05]  /*29d0*/  @!P0 BRA `(.L_x_47) ;  /* 0x0000000000808947 */ /* 0x000fea0003800000 */
[----:B------:R-:W-:-:S13]  /*29e0*/  ISETP.GT.AND P0, PT, R16, 0xfe, PT ;  /* 0x000000fe1000780c */ /* 0x000fda0003f04270 */
[----:B------:R-:W-:Y:S05]  /*29f0*/  @P0 BRA `(.L_x_48) ;  /* 0x00000000006c0947 */ /* 0x000fea0003800000 */
[----:B------:R-:W-:-:S13]  /*2a00*/  ISETP.GE.AND P0, PT, R16, 0x1, PT ;  /* 0x000000011000780c */ /* 0x000fda0003f06270 */
[----:B------:R-:W-:Y:S05]  /*2a10*/  @P0 BRA `(.L_x_49) ;  /* 0x0000000000740947 */ /* 0x000fea0003800000 */
[----:B------:R-:W-:Y:S02]  /*2a20*/  ISETP.GE.AND P0, PT, R16, -0x18, PT ;  /* 0xffffffe81000780c */ /* 0x000fe40003f06270 */
[----:B------:R-:W-:-:S11]  /*2a30*/  LOP3.LUT R0, R0, 0x80000000, RZ, 0xc0, !PT ;  /* 0x8000000000007812 */ /* 0x000fd600078ec0ff */
[----:B------:R-:W-:Y:S05]  /*2a40*/  @!P0 BRA `(.L_x_49) ;  /* 0x0000000000688947 */ /* 0x000fea0003800000 */
[CCC-:B------:R-:W-:Y:S01]  /*2a50*/  FFMA.RZ R18, R25.reuse, R21.reuse, R26.reuse ;  /* 0x0000001519127223 */ /* 0x1c0fe2000000c01a */
[CCC-:B------:R-:W-:Y:S01]  /*2a60*/  FFMA.RP R19, R25.reuse, R21.reuse, R26.reuse ;  /* 0x0000001519137223 */ /* 0x1c0fe2000000801a */
[----:B------:R-:W-:Y:S01]  /*2a70*/  FFMA.RM R26, R25, R21, R26 ;  /* 0x00000015191a7223 */ /* 0x000fe2000000401a */
[----:B------:R-:W-:Y:S02]  /*2a80*/  IADD3 R21, PT, PT, R16, 0x20, RZ ;  /* 0x0000002010157810 */ /* 0x000fe40007ffe0ff */
[----:B------:R-:W-:Y:S02]  /*2a90*/  LOP3.LUT R18, R18, 0x7fffff, RZ, 0xc0, !PT ;  /* 0x007fffff12127812 */ /* 0x000fe400078ec0ff */
[----:B------:R-:W-:Y:S02]  /*2aa0*/  ISETP.NE.AND P2, PT, R16, RZ, PT ;  /* 0x000000ff1000720c */ /* 0x000fe40003f45270 */
[----:B------:R-:W-:Y:S02]  /*2ab0*/  LOP3.LUT R18, R18, 0x800000, RZ, 0xfc, !PT ;  /* 0x0080000012127812 */ /* 0x000fe400078efcff */
[----:B------:R-:W-:-:S02]  /*2ac0*/  ISETP.NE.AND P1, PT, R16, RZ, PT ;  /* 0x000000ff1000720c */ /* 0x000fc40003f25270 */
[----:B------:R-:W-:Y:S02]  /*2ad0*/  IADD3 R16, PT, PT, -R16, RZ, RZ ;  /* 0x000000ff10107210 */ /* 0x000fe40007ffe1ff */
[----:B------:R-:W-:Y:S02]  /*2ae0*/  SHF.L.U32 R21, R18, R21, RZ ;  /* 0x0000001512157219 */ /* 0x000fe400000006ff */
[----:B------:R-:W-:Y:S02]  /*2af0*/  FSETP.NEU.FTZ.AND P0, PT, R19, R26, PT ;  /* 0x0000001a1300720b */ /* 0x000fe40003f1d000 */
[----:B------:R-:W-:Y:S02]  /*2b00*/  SEL R19, R16, RZ, P2 ;  /* 0x000000ff10137207 */ /* 0x000fe40001000000 */
[----:B------:R-:W-:Y:S02]  /*2b10*/  ISETP.NE.AND P1, PT, R21, RZ, P1 ;  /* 0x000000ff1500720c */ /* 0x000fe40000f25270 */
[----:B------:R-:W-:-:S02]  /*2b20*/  SHF.R.U32.HI R18, RZ, R19, R18 ;  /* 0x00000013ff127219 */ /* 0x000fc40000011612 */
[----:B------:R-:W-:Y:S02]  /*2b30*/  PLOP3.LUT P0, PT, P0, P1, PT, 0xf8, 0x8f ;  /* 0x00000000008f781c */ /* 0x000fe40000703f70 */
[----:B------:R-:W-:Y:S02]  /*2b40*/  SHF.R.U32.HI R16, RZ, 0x1, R18 ;  /* 0x00000001ff107819 */ /* 0x000fe40000011612 */
[----:B------:R-:W-:-:S04]  /*2b50*/  SEL R19, RZ, 0x1, !P0 ;  /* 0x00000001ff137807 */ /* 0x000fc80004000000 */
[----:B------:R-:W-:-:S04]  /*2b60*/  LOP3.LUT R19, R19, 0x1, R16, 0xf8, !PT ;  /* 0x0000000113137812 */ /* 0x000fc800078ef810 */
[----:B------:R-:W-:-:S04]  /*2b70*/  LOP3.LUT R19, R19, R18, RZ, 0xc0, !PT ;  /* 0x0000001213137212 */ /* 0x000fc800078ec0ff */
[----:B------:R-:W-:-:S04]  /*2b80*/  IADD3 R19, PT, PT, R16, R19, RZ ;  /* 0x0000001310137210 */ /* 0x000fc80007ffe0ff */
[----:B------:R-:W-:Y:S01]  /*2b90*/  LOP3.LUT R0, R19, R0, RZ, 0xfc, !PT ;  /* 0x0000000013007212 */ /* 0x000fe200078efcff */
[----:B------:R-:W-:Y:S06]  /*2ba0*/  BRA `(.L_x_49) ;  /* 0x0000000000107947 */ /* 0x000fec0003800000 */
.L_x_48:
[----:B------:R-:W-:-:S04]  /*2bb0*/  LOP3.LUT R0, R0, 0x80000000, RZ, 0xc0, !PT ;  /* 0x8000000000007812 */ /* 0x000fc800078ec0ff */
[----:B------:R-:W-:Y:S01]  /*2bc0*/  LOP3.LUT R0, R0, 0x7f800000, RZ, 0xfc, !PT ;  /* 0x7f80000000007812 */ /* 0x000fe200078efcff */
[----:B------:R-:W-:Y:S06]  /*2bd0*/  BRA `(.L_x_49) ;  /* 0x0000000000047947 */ /* 0x000fec0003800000 */
.L_x_47:
[----:B------:R-:W-:-:S07]  /*2be0*/  LEA R0, R19, R0, 0x17 ;  /* 0x0000000013007211 */ /* 0x000fce00078eb8ff */
.L_x_49:
[----:B------:R-:W-:Y:S05]  /*2bf0*/  BSYNC.RECONVERGENT B1 ;  /* 0x0000000000017941 */ /* 0x000fea0003800200 */
.L_x_46:
[----:B------:R-:W-:Y:S05]  /*2c00*/  BRA `(.L_x_50) ;  /* 0x0000000000207947 */ /* 0x000fea0003800000 */
.L_x_45:
[----:B------:R-:W-:-:S04]  /*2c10*/  LOP3.LUT R0, R21, 0x80000000, R0, 0x48, !PT ;  /* 0x8000000015007812 */ /* 0x000fc800078e4800 */
[----:B------:R-:W-:Y:S01]  /*2c20*/  LOP3.LUT R0, R0, 0x7f800000, RZ, 0xfc, !PT ;  /* 0x7f80000000007812 */ /* 0x000fe200078efcff */
[----:B------:R-:W-:Y:S06]  /*2c30*/  BRA `(.L_x_50) ;  /* 0x0000000000147947 */ /* 0x000fec0003800000 */
.L_x_44:
[----:B------:R-:W-:Y:S01]  /*2c40*/  LOP3.LUT R0, R21, 0x80000000, R0, 0x48, !PT ;  /* 0x8000000015007812 */ /* 0x000fe200078e4800 */
[----:B------:R-:W-:Y:S06]  /*2c50*/  BRA `(.L_x_50) ;  /* 0x00000000000c7947 */ /* 0x000fec0003800000 */
.L_x_43:
[----:B------:R-:W0:Y:S01]  /*2c60*/  MUFU.RSQ R0, -QNAN ;  /* 0xffc0000000007908 */ /* 0x000e220000001400 */
[----:B------:R-:W-:Y:S05]  /*2c70*/  BRA `(.L_x_50) ;  /* 0x0000000000047947 */ /* 0x000fea0003800000 */
.L_x_42:
[----:B------:R-:W-:-:S07]  /*2c80*/  FADD.FTZ R0, R0, R21 ;  /* 0x0000001500007221 */ /* 0x000fce0000010000 */
.L_x_50:
[----:B------:R-:W-:Y:S05]  /*2c90*/  BSYNC.RECONVERGENT B0 ;  /* 0x0000000000007941 */ /* 0x000fea0003800200 */
.L_x_40:
[----:B------:R-:W-:Y:S01]  /*2ca0*/  HFMA2 R19, -RZ, RZ, 0, 0 ;  /* 0x00000000ff137431 */ /* 0x000fe200000001ff */
[----:B------:R-:W-:-:S04]  /*2cb0*/  MOV R18, R12 ;  /* 0x0000000c00127202 */ /* 0x000fc80000000f00 */
[----:B0-----:R-:W-:Y:S05]  /*2cc0*/  RET.REL.NODEC R18 `(_Z12Solve_KernelPfS_S_S_S_S_ii) ;  /* 0xffffffd012cc7950 */ /* 0x001fea0003c3ffff */
.L_x_51:
[----:B------:R-:W-:-:S00]  /*2cd0*/  BRA `(.L_x_51) ;  /* 0xfffffffc00fc7947 */ /* 0x000fc0000383ffff */
[----:B------:R-:W-:-:S00]  /*2ce0*/  NOP ;  /* 0x0000000000007918 */ /* 0x000fc00000000000 */
        /* <DEDUP_REMOVED lines=9> */
.L_x_52:


//--------------------- .nv.shared.reserved.0     --------------------------
	.section	.nv.shared.reserved.0,"aw",@nobits
	.weak		__nv_reservedSMEM_offset_0_alias
	.size		__nv_reservedSMEM_offset_0_alias, 0, 64
	.other		__nv_reservedSMEM_offset_0_alias,@"STO_CUDA_RESERVED_SHARED STV_DEFAULT"
__nv_reservedSMEM_offset_0_alias:
	.zero		0
	.zero		64


//--------------------- .nv.constant0._Z12Solve_KernelPfS_S_S_S_S_ii --------------------------
	.section	.nv.constant0._Z12Solve_KernelPfS_S_S_S_S_ii,"a",@progbits
	.sectionflags	@""
	.align	4
.nv.constant0._Z12Solve_KernelPfS_S_S_S_S_ii:
	.zero		952


//--------------------- SYMBOLS --------------------------

	.type		.nv.reservedSmem.offset0,@object
	.size		.nv.reservedSmem.offset0,0x4
